	.target	sm_90a

	.elftype	@"ET_EXEC"


//--------------------- .note.nv.tkinfo           --------------------------
	.section	.note.nv.tkinfo,"",@"SHT_NOTE"
	.sectionflags	@"SHF_NOTE_NV_TKINFO"
	.tkinfo
        /*0018*/ 	.word	0x00000002
        /*0030*/ 	.string	""
        /*0030*/ 	.string	"ptxas"
        /*0030*/ 	.string	"Cuda compilation tools, release 13.0, V13.0.88"
        /*0030*/ 	.string	"Build cuda_13.0.r13.0/compiler.36424714_0"
        /*0030*/ 	.string	"-arch sm_90a -m 64 "



//--------------------- .note.nv.cuinfo           --------------------------
	.section	.note.nv.cuinfo,"",@"SHT_NOTE"
	.sectionflags	@"SHF_NOTE_NV_CUINFO"
        /*0018*/ 	.short	0x0002
        /*001a*/ 	.short	0x005a
        /*001c*/ 	.short	0x0082
	.zero		2


//--------------------- .nv.info                  --------------------------
	.section	.nv.info,"",@"SHT_CUDA_INFO"
	.align	4


	//----- nvinfo : EIATTR_REGCOUNT
	.align		4
        /*0000*/ 	.byte	0x04, 0x2f
        /*0002*/ 	.short	(.L_15 - .L_14)
	.align		4
.L_14:
        /*0004*/ 	.word	index@(_ZN7cutlass13device_kernelINS_4gemm6kernel13GemmUniversalIN4cute5tupleIJiiiiEEENS1_10collective13CollectiveMmaINS1_34MainloopSm90TmaGmmaWarpSpecializedILi2ENS5_IJNS4_1CILi1EEESB_SB_EEENS1_35KernelTmaWarpSpecializedCooperativeEEENS5_IJNSA_ILi384EEENSA_ILi48EEENSA_ILi128EEEEEENS_6half_tENS5_IJlSB_lEEESJ_SK_NS4_8TiledMMAINS4_8MMA_AtomIJNS4_4SM904GMMA25MMA_64x16x16_F32F16F16_SSILNSO_5MajorE0ELSQ_0ELNSO_7ScaleInE1ELSR_1EEEEEENS4_6LayoutINS5_IJNSA_ILi2EEESB_SB_EEENS5_IJSB_NSA_ILi0EEESX_EEEEENS5_IJNS4_10UnderscoreES10_S10_EEEEENS4_13SM90_TMA_LOADENS4_14ComposedLayoutINS4_7SwizzleILi3ELi4ELi3EEENS4_18smem_ptr_flag_bitsILi16EEENSU_INS5_IJNSA_ILi8EEENSA_ILi64EEEEEENS5_IJS1A_SB_EEEEEEEvNS4_8identityES13_S1E_vS1F_EENS_8epilogue10collective6detail29Sm90TmaWarpSpecializedAdapterINS1I_15DefaultEpilogueISJ_SK_SK_NS1H_6thread17LinearCombinationISJ_Li1EffLNS1M_9ScaleType4KindE0ELNS_15FloatRoundStyleE2ESJ_EENS1_15EpilogueDefaultEEEEEvvEEEEvNT_6ParamsE)
        /*0008*/ 	.word	0x000000a8


	//----- nvinfo : EIATTR_FRAME_SIZE
	.align		4
.L_15:
        /*000c*/ 	.byte	0x04, 0x11
        /*000e*/ 	.short	(.L_17 - .L_16)
	.align		4
.L_16:
        /*0010*/ 	.word	index@(_ZN7cutlass13device_kernelINS_4gemm6kernel13GemmUniversalIN4cute5tupleIJiiiiEEENS1_10collective13CollectiveMmaINS1_34MainloopSm90TmaGmmaWarpSpecializedILi2ENS5_IJNS4_1CILi1EEESB_SB_EEENS1_35KernelTmaWarpSpecializedCooperativeEEENS5_IJNSA_ILi384EEENSA_ILi48EEENSA_ILi128EEEEEENS_6half_tENS5_IJlSB_lEEESJ_SK_NS4_8TiledMMAINS4_8MMA_AtomIJNS4_4SM904GMMA25MMA_64x16x16_F32F16F16_SSILNSO_5MajorE0ELSQ_0ELNSO_7ScaleInE1ELSR_1EEEEEENS4_6LayoutINS5_IJNSA_ILi2EEESB_SB_EEENS5_IJSB_NSA_ILi0EEESX_EEEEENS5_IJNS4_10UnderscoreES10_S10_EEEEENS4_13SM90_TMA_LOADENS4_14ComposedLayoutINS4_7SwizzleILi3ELi4ELi3EEENS4_18smem_ptr_flag_bitsILi16EEENSU_INS5_IJNSA_ILi8EEENSA_ILi64EEEEEENS5_IJS1A_SB_EEEEEEEvNS4_8identityES13_S1E_vS1F_EENS_8epilogue10collective6detail29Sm90TmaWarpSpecializedAdapterINS1I_15DefaultEpilogueISJ_SK_SK_NS1H_6thread17LinearCombinationISJ_Li1EffLNS1M_9ScaleType4KindE0ELNS_15FloatRoundStyleE2ESJ_EENS1_15EpilogueDefaultEEEEEvvEEEEvNT_6ParamsE)
        /*0014*/ 	.word	0x00000000


	//----- nvinfo : EIATTR_MIN_STACK_SIZE
	.align		4
.L_17:
        /*0018*/ 	.byte	0x04, 0x12
        /*001a*/ 	.short	(.L_19 - .L_18)
	.align		4
.L_18:
        /*001c*/ 	.word	index@(_ZN7cutlass13device_kernelINS_4gemm6kernel13GemmUniversalIN4cute5tupleIJiiiiEEENS1_10collective13CollectiveMmaINS1_34MainloopSm90TmaGmmaWarpSpecializedILi2ENS5_IJNS4_1CILi1EEESB_SB_EEENS1_35KernelTmaWarpSpecializedCooperativeEEENS5_IJNSA_ILi384EEENSA_ILi48EEENSA_ILi128EEEEEENS_6half_tENS5_IJlSB_lEEESJ_SK_NS4_8TiledMMAINS4_8MMA_AtomIJNS4_4SM904GMMA25MMA_64x16x16_F32F16F16_SSILNSO_5MajorE0ELSQ_0ELNSO_7ScaleInE1ELSR_1EEEEEENS4_6LayoutINS5_IJNSA_ILi2EEESB_SB_EEENS5_IJSB_NSA_ILi0EEESX_EEEEENS5_IJNS4_10UnderscoreES10_S10_EEEEENS4_13SM90_TMA_LOADENS4_14ComposedLayoutINS4_7SwizzleILi3ELi4ELi3EEENS4_18smem_ptr_flag_bitsILi16EEENSU_INS5_IJNSA_ILi8EEENSA_ILi64EEEEEENS5_IJS1A_SB_EEEEEEEvNS4_8identityES13_S1E_vS1F_EENS_8epilogue10collective6detail29Sm90TmaWarpSpecializedAdapterINS1I_15DefaultEpilogueISJ_SK_SK_NS1H_6thread17LinearCombinationISJ_Li1EffLNS1M_9ScaleType4KindE0ELNS_15FloatRoundStyleE2ESJ_EENS1_15EpilogueDefaultEEEEEvvEEEEvNT_6ParamsE)
        /*0020*/ 	.word	0x00000000
.L_19:


//--------------------- .nv.compat                --------------------------
	.section	.nv.compat,"",@"SHT_CUDA_COMPAT_INFO"
	.align	4
        /*0000*/ 	.byte	0x02, 0x09, 0x01, 0x00, 0x02, 0x02, 0x04, 0x00, 0x02, 0x05, 0x05, 0x00, 0x03, 0x07, 0x01, 0x01
        /*0010*/ 	.byte	0x02, 0x03, 0x01, 0x00, 0x02, 0x06, 0x01, 0x00, 0x04, 0x0b, 0x08, 0x00, 0x00, 0x00, 0x00, 0x00
        /*0020*/ 	.byte	0x00, 0x00, 0x00, 0x00


//--------------------- .nv.info._ZN7cutlass13device_kernelINS_4gemm6kernel13GemmUniversalIN4cute5tupleIJiiiiEEENS1_10collective13CollectiveMmaINS1_34MainloopSm90TmaGmmaWarpSpecializedILi2ENS5_IJNS4_1CILi1EEESB_SB_EEENS1_35KernelTmaWarpSpecializedCooperativeEEENS5_IJNSA_ILi384EEENSA_ILi48EEENSA_ILi128EEEEEENS_6half_tENS5_IJlSB_lEEESJ_SK_NS4_8TiledMMAINS4_8MMA_AtomIJNS4_4SM904GMMA25MMA_64x16x16_F32F16F16_SSILNSO_5MajorE0ELSQ_0ELNSO_7ScaleInE1ELSR_1EEEEEENS4_6LayoutINS5_IJNSA_ILi2EEESB_SB_EEENS5_IJSB_NSA_ILi0EEESX_EEEEENS5_IJNS4_10UnderscoreES10_S10_EEEEENS4_13SM90_TMA_LOADENS4_14ComposedLayoutINS4_7SwizzleILi3ELi4ELi3EEENS4_18smem_ptr_flag_bitsILi16EEENSU_INS5_IJNSA_ILi8EEENSA_ILi64EEEEEENS5_IJS1A_SB_EEEEEEEvNS4_8identityES13_S1E_vS1F_EENS_8epilogue10collective6detail29Sm90TmaWarpSpecializedAdapterINS1I_15DefaultEpilogueISJ_SK_SK_NS1H_6thread17LinearCombinationISJ_Li1EffLNS1M_9ScaleType4KindE0ELNS_15FloatRoundStyleE2ESJ_EENS1_15EpilogueDefaultEEEEEvvEEEEvNT_6ParamsE --------------------------
	.section	.nv.info._ZN7cutlass13device_kernelINS_4gemm6kernel13GemmUniversalIN4cute5tupleIJiiiiEEENS1_10collective13CollectiveMmaINS1_34MainloopSm90TmaGmmaWarpSpecializedILi2ENS5_IJNS4_1CILi1EEESB_SB_EEENS1_35KernelTmaWarpSpecializedCooperativeEEENS5_IJNSA_ILi384EEENSA_ILi48EEENSA_ILi128EEEEEENS_6half_tENS5_IJlSB_lEEESJ_SK_NS4_8TiledMMAINS4_8MMA_AtomIJNS4_4SM904GMMA25MMA_64x16x16_F32F16F16_SSILNSO_5MajorE0ELSQ_0ELNSO_7ScaleInE1ELSR_1EEEEEENS4_6LayoutINS5_IJNSA_ILi2EEESB_SB_EEENS5_IJSB_NSA_ILi0EEESX_EEEEENS5_IJNS4_10UnderscoreES10_S10_EEEEENS4_13SM90_TMA_LOADENS4_14ComposedLayoutINS4_7SwizzleILi3ELi4ELi3EEENS4_18smem_ptr_flag_bitsILi16EEENSU_INS5_IJNSA_ILi8EEENSA_ILi64EEEEEENS5_IJS1A_SB_EEEEEEEvNS4_8identityES13_S1E_vS1F_EENS_8epilogue10collective6detail29Sm90TmaWarpSpecializedAdapterINS1I_15DefaultEpilogueISJ_SK_SK_NS1H_6thread17LinearCombinationISJ_Li1EffLNS1M_9ScaleType4KindE0ELNS_15FloatRoundStyleE2ESJ_EENS1_15EpilogueDefaultEEEEEvvEEEEvNT_6ParamsE,"",@"SHT_CUDA_INFO"
	.sectionflags	@""
	.align	4


	//----- nvinfo : EIATTR_CUDA_API_VERSION
	.align		4
        /*0000*/ 	.byte	0x04, 0x37
        /*0002*/ 	.short	(.L_21 - .L_20)
.L_20:
        /*0004*/ 	.word	0x00000082


	//----- nvinfo : EIATTR_KPARAM_INFO
	.align		4
.L_21:
        /*0008*/ 	.byte	0x04, 0x17
        /*000a*/ 	.short	(.L_23 - .L_22)
.L_22:
        /*000c*/ 	.word	0x00000000
        /*0010*/ 	.short	0x0000
        /*0012*/ 	.short	0x0070
        /*0014*/ 	.byte	0x00, 0xf0, 0x01, 0x10


	//----- nvinfo : EIATTR_SPARSE_MMA_MASK
	.align		4
.L_23:
        /*0018*/ 	.byte	0x03, 0x50
        /*001a*/ 	.short	0x0000


	//----- nvinfo : EIATTR_MAXREG_COUNT
	.align		4
        /*001c*/ 	.byte	0x03, 0x1b
        /*001e*/ 	.short	0x00a8


	//----- nvinfo : EIATTR_NUM_BARRIERS
	.align		4
        /*0020*/ 	.byte	0x02, 0x4c
        /*0022*/ 	.byte	0x01
	.zero		1


	//----- nvinfo : EIATTR_EXTERNS
	.align		4
        /*0024*/ 	.byte	0x04, 0x0f
        /*0026*/ 	.short	(.L_25 - .L_24)


	//   ....[0]....
	.align		4
.L_24:
        /*0028*/ 	.word	index@(__assertfail)


	//----- nvinfo : EIATTR_MERCURY_ISA_VERSION
	.align		4
.L_25:
        /*002c*/ 	.byte	0x03, 0x5f
        /*002e*/ 	.short	0x0101


	//----- nvinfo : EIATTR_INT_WARP_WIDE_INSTR_OFFSETS
	.align		4
        /*0030*/ 	.byte	0x04, 0x31
        /*0032*/ 	.short	(.L_27 - .L_26)


	//   ....[0]....
.L_26:
        /*0034*/ 	.word	0x00000370


	//   ....[1]....
        /*0038*/ 	.word	0x000003a0


	//   ....[2]....
        /*003c*/ 	.word	0x00000480


	//----- nvinfo : EIATTR_COOP_GROUP_MASK_REGIDS
	.align		4
.L_27:
        /*0040*/ 	.byte	0x04, 0x29
        /*0042*/ 	.short	(.L_29 - .L_28)


	//   ....[0]....
.L_28:
        /*0044*/ 	.word	0xffffffff


	//   ....[1]....
        /*0048*/ 	.word	0xffffffff


	//   ....[2]....
        /*004c*/ 	.word	0xffffffff


	//   ....[3]....
        /*0050*/ 	.word	0xffffffff


	//   ....[4]....
        /*0054*/ 	.word	0xffffffff


	//----- nvinfo : EIATTR_COOP_GROUP_INSTR_OFFSETS
	.align		4
.L_29:
        /*0058*/ 	.byte	0x04, 0x28
        /*005a*/ 	.short	(.L_31 - .L_30)


	//   ....[0]....
.L_30:
        /*005c*/ 	.word	0x00000060


	//   ....[1]....
        /*0060*/ 	.word	0x00000070


	//   ....[2]....
        /*0064*/ 	.word	0x00000130


	//   ....[3]....
        /*0068*/ 	.word	0x00000280


	//   ....[4]....
        /*006c*/ 	.word	0x00000f30


	//----- nvinfo : EIATTR_REG_RECONFIG
	.align		4
.L_31:
        /*0070*/ 	.byte	0x01, 0x54
	.zero		2


	//----- nvinfo : EIATTR_SYSCALL_OFFSETS
	.align		4
        /*0074*/ 	.byte	0x04, 0x46
        /*0076*/ 	.short	(.L_33 - .L_32)


	//   ....[0]....
.L_32:
        /*0078*/ 	.word	0x000010f0


	//----- nvinfo : EIATTR_MBARRIER_INSTR_OFFSETS
	.align		4
.L_33:
        /*007c*/ 	.byte	0x04, 0x39
        /*007e*/ 	.short	(.L_35 - .L_34)


	//   ....[0]....
.L_34:
        /*0080*/ 	.word	0x00000230
        /*0084*/ 	.word	0x000000ff
        /*0088*/ 	.word	0x00000000
        /*008c*/ 	.short	0x0100
        /*008e*/ 	.byte	0x08
	.zero		1


	//   ....[1]....
        /*0090*/ 	.word	0x00000240
        /*0094*/ 	.word	0x000000ff
        /*0098*/ 	.word	0x00000010
        /*009c*/ 	.short	0x0100
        /*009e*/ 	.byte	0x08
	.zero		1


	//   ....[2]....
        /*00a0*/ 	.word	0x00000250
        /*00a4*/ 	.word	0x000000ff
        /*00a8*/ 	.word	0x00000008
        /*00ac*/ 	.short	0x0100
        /*00ae*/ 	.byte	0x08
	.zero		1


	//   ....[3]....
        /*00b0*/ 	.word	0x00000260
        /*00b4*/ 	.word	0x000000ff
        /*00b8*/ 	.word	0x00000018
        /*00bc*/ 	.short	0x0100
        /*00be*/ 	.byte	0x08
	.zero		1


	//   ....[4]....
        /*00c0*/ 	.word	0x000004f0
        /*00c4*/ 	.word	0x000000ff
        /*00c8*/ 	.word	0x00000030
        /*00cc*/ 	.short	0x0100
        /*00ce*/ 	.byte	0x06
	.zero		1


	//   ....[5]....
        /*00d0*/ 	.word	0x00000550
        /*00d4*/ 	.word	0x000000ff
        /*00d8*/ 	.word	0x00000038
        /*00dc*/ 	.short	0x0100
        /*00de*/ 	.byte	0x06
	.zero		1


	//   ....[6]....
        /*00e0*/ 	.word	0x00001170
        /*00e4*/ 	.word	0x00000003
        /*00e8*/ 	.word	0x00000000
        /*00ec*/ 	.short	0x010a
        /*00ee*/ 	.byte	0x3f
	.zero		1


	//   ....[7]....
        /*00f0*/ 	.word	0x000011b0
        /*00f4*/ 	.word	0x00000003
        /*00f8*/ 	.word	0x00000000
        /*00fc*/ 	.short	0x010a
        /*00fe*/ 	.byte	0x3f
	.zero		1


	//   ....[8]....
        /*0100*/ 	.word	0x00002e40
        /*0104*/ 	.word	0x000000ff
        /*0108*/ 	.word	0x00000000
        /*010c*/ 	.short	0x010a
        /*010e*/ 	.byte	0x09
	.zero		1


	//   ....[9]....
        /*0110*/ 	.word	0x00002e80
        /*0114*/ 	.word	0x000000ff
        /*0118*/ 	.word	0x00000000
        /*011c*/ 	.short	0x010a
        /*011e*/ 	.byte	0x09
	.zero		1


	//   ....[10]....
        /*0120*/ 	.word	0x000049a0
        /*0124*/ 	.word	0x000000ff
        /*0128*/ 	.word	0x00000000
        /*012c*/ 	.short	0x0101
        /*012e*/ 	.byte	0x08
	.zero		1


	//   ....[11]....
        /*0130*/ 	.word	0x00004b80
        /*0134*/ 	.word	0x000000ff
        /*0138*/ 	.word	0x00000000
        /*013c*/ 	.short	0x0101
        /*013e*/ 	.byte	0x04
	.zero		1


	//   ....[12]....
        /*0140*/ 	.word	0x0000af30
        /*0144*/ 	.word	0x0000000c
        /*0148*/ 	.word	0x00000010
        /*014c*/ 	.short	0x010a
        /*014e*/ 	.byte	0x3f
	.zero		1


	//   ....[13]....
        /*0150*/ 	.word	0x0000b3b0
        /*0154*/ 	.word	0x00000005
        /*0158*/ 	.word	0x00000038
        /*015c*/ 	.short	0x0101
        /*015e*/ 	.byte	0x3f
	.zero		1


	//   ....[14]....
        /*0160*/ 	.word	0x0000bab0
        /*0164*/ 	.word	0x00000007
        /*0168*/ 	.word	0x00000000
        /*016c*/ 	.short	0x010a
        /*016e*/ 	.byte	0x3f
	.zero		1


	//   ....[15]....
        /*0170*/ 	.word	0x0000bb30
        /*0174*/ 	.word	0x00000005
        /*0178*/ 	.word	0x00000000
        /*017c*/ 	.short	0x010a
        /*017e*/ 	.byte	0x3f
	.zero		1


	//   ....[16]....
        /*0180*/ 	.word	0x0000bb90
        /*0184*/ 	.word	0x00000003
        /*0188*/ 	.word	0x00000000
        /*018c*/ 	.short	0x010a
        /*018e*/ 	.byte	0x3f
	.zero		1


	//   ....[17]....
        /*0190*/ 	.word	0x0000bbf0
        /*0194*/ 	.word	0x00000004
        /*0198*/ 	.word	0x00000000
        /*019c*/ 	.short	0x010a
        /*019e*/ 	.byte	0x3f
	.zero		1


	//   ....[18]....
        /*01a0*/ 	.word	0x0000bcc0
        /*01a4*/ 	.word	0x0000000c
        /*01a8*/ 	.word	0x00000010
        /*01ac*/ 	.short	0x010a
        /*01ae*/ 	.byte	0x3f
	.zero		1


	//   ....[19]....
        /*01b0*/ 	.word	0x0000bd90
        /*01b4*/ 	.word	0x00000007
        /*01b8*/ 	.word	0x00000000
        /*01bc*/ 	.short	0x010a
        /*01be*/ 	.byte	0x3f
	.zero		1


	//----- nvinfo : EIATTR_NUM_MBARRIERS
	.align		4
.L_35:
        /*01c0*/ 	.byte	0x03, 0x38
        /*01c2*/ 	.short	0x0006


	//----- nvinfo : EIATTR_EXIT_INSTR_OFFSETS
	.align		4
        /*01c4*/ 	.byte	0x04, 0x1c
        /*01c6*/ 	.short	(.L_37 - .L_36)


	//   ....[0]....
.L_36:
        /*01c8*/ 	.word	0x000005a0


	//   ....[1]....
        /*01cc*/ 	.word	0x00000e60


	//   ....[2]....
        /*01d0*/ 	.word	0x0000a5a0


	//   ....[3]....
        /*01d4*/ 	.word	0x0000abd0


	//   ....[4]....
        /*01d8*/ 	.word	0x0000bb80


	//----- nvinfo : EIATTR_MAX_THREADS
	.align		4
.L_37:
        /*01dc*/ 	.byte	0x04, 0x05
        /*01de*/ 	.short	(.L_39 - .L_38)
.L_38:
        /*01e0*/ 	.word	0x00000180
        /*01e4*/ 	.word	0x00000001
        /*01e8*/ 	.word	0x00000001


	//----- nvinfo : EIATTR_CRS_STACK_SIZE
	.align		4
.L_39:
        /*01ec*/ 	.byte	0x04, 0x1e
        /*01ee*/ 	.short	(.L_41 - .L_40)
.L_40:
        /*01f0*/ 	.word	0x00000000


	//----- nvinfo : EIATTR_CBANK_PARAM_SIZE
	.align		4
.L_41:
        /*01f4*/ 	.byte	0x03, 0x19
        /*01f6*/ 	.short	0x0470


	//----- nvinfo : EIATTR_PARAM_CBANK
	.align		4
        /*01f8*/ 	.byte	0x04, 0x0a
        /*01fa*/ 	.short	(.L_43 - .L_42)
	.align		4
.L_42:
        /*01fc*/ 	.word	index@(.nv.constant0._ZN7cutlass13device_kernelINS_4gemm6kernel13GemmUniversalIN4cute5tupleIJiiiiEEENS1_10collective13CollectiveMmaINS1_34MainloopSm90TmaGmmaWarpSpecializedILi2ENS5_IJNS4_1CILi1EEESB_SB_EEENS1_35KernelTmaWarpSpecializedCooperativeEEENS5_IJNSA_ILi384EEENSA_ILi48EEENSA_ILi128EEEEEENS_6half_tENS5_IJlSB_lEEESJ_SK_NS4_8TiledMMAINS4_8MMA_AtomIJNS4_4SM904GMMA25MMA_64x16x16_F32F16F16_SSILNSO_5MajorE0ELSQ_0ELNSO_7ScaleInE1ELSR_1EEEEEENS4_6LayoutINS5_IJNSA_ILi2EEESB_SB_EEENS5_IJSB_NSA_ILi0EEESX_EEEEENS5_IJNS4_10UnderscoreES10_S10_EEEEENS4_13SM90_TMA_LOADENS4_14ComposedLayoutINS4_7SwizzleILi3ELi4ELi3EEENS4_18smem_ptr_flag_bitsILi16EEENSU_INS5_IJNSA_ILi8EEENSA_ILi64EEEEEENS5_IJS1A_SB_EEEEEEEvNS4_8identityES13_S1E_vS1F_EENS_8epilogue10collective6detail29Sm90TmaWarpSpecializedAdapterINS1I_15DefaultEpilogueISJ_SK_SK_NS1H_6thread17LinearCombinationISJ_Li1EffLNS1M_9ScaleType4KindE0ELNS_15FloatRoundStyleE2ESJ_EENS1_15EpilogueDefaultEEEEEvvEEEEvNT_6ParamsE)
        /*0200*/ 	.short	0x0210
        /*0202*/ 	.short	0x0470


	//----- nvinfo : EIATTR_SW_WAR
	.align		4
.L_43:
        /*0204*/ 	.byte	0x04, 0x36
        /*0206*/ 	.short	(.L_45 - .L_44)
.L_44:
        /*0208*/ 	.word	0x00000008
.L_45:


//--------------------- .nv.callgraph             --------------------------
	.section	.nv.callgraph,"",@"SHT_CUDA_CALLGRAPH"
	.align	4
	.sectionentsize	8
	.align		4
        /*0000*/ 	.word	0x00000000
	.align		4
        /*0004*/ 	.word	0xffffffff
	.align		4
        /*0008*/ 	.word	index@(_ZN7cutlass13device_kernelINS_4gemm6kernel13GemmUniversalIN4cute5tupleIJiiiiEEENS1_10collective13CollectiveMmaINS1_34MainloopSm90TmaGmmaWarpSpecializedILi2ENS5_IJNS4_1CILi1EEESB_SB_EEENS1_35KernelTmaWarpSpecializedCooperativeEEENS5_IJNSA_ILi384EEENSA_ILi48EEENSA_ILi128EEEEEENS_6half_tENS5_IJlSB_lEEESJ_SK_NS4_8TiledMMAINS4_8MMA_AtomIJNS4_4SM904GMMA25MMA_64x16x16_F32F16F16_SSILNSO_5MajorE0ELSQ_0ELNSO_7ScaleInE1ELSR_1EEEEEENS4_6LayoutINS5_IJNSA_ILi2EEESB_SB_EEENS5_IJSB_NSA_ILi0EEESX_EEEEENS5_IJNS4_10UnderscoreES10_S10_EEEEENS4_13SM90_TMA_LOADENS4_14ComposedLayoutINS4_7SwizzleILi3ELi4ELi3EEENS4_18smem_ptr_flag_bitsILi16EEENSU_INS5_IJNSA_ILi8EEENSA_ILi64EEEEEENS5_IJS1A_SB_EEEEEEEvNS4_8identityES13_S1E_vS1F_EENS_8epilogue10collective6detail29Sm90TmaWarpSpecializedAdapterINS1I_15DefaultEpilogueISJ_SK_SK_NS1H_6thread17LinearCombinationISJ_Li1EffLNS1M_9ScaleType4KindE0ELNS_15FloatRoundStyleE2ESJ_EENS1_15EpilogueDefaultEEEEEvvEEEEvNT_6ParamsE)
	.align		4
        /*000c*/ 	.word	index@(__assertfail)
	.align		4
        /*0010*/ 	.word	0x00000000
	.align		4
        /*0014*/ 	.word	0xfffffffe
	.align		4
        /*0018*/ 	.word	0x00000000
	.align		4
        /*001c*/ 	.word	0xfffffffd
	.align		4
        /*0020*/ 	.word	0x00000000
	.align		4
        /*0024*/ 	.word	0xfffffffc


//--------------------- .nv.constant4             --------------------------
	.section	.nv.constant4,"a",@progbits
	.align	8
	.align		8
.nv.constant4:
        /*0000*/ 	.dword	__assertfail
	.align		8
        /*0008*/ 	.dword	__unnamed_1
	.align		8
        /*0010*/ 	.dword	_ZN40_INTERNAL_a21526eb_4_k_cu_375b7dbe_124434cuda3std3__45__cpo5beginE
	.align		8
        /*0018*/ 	.dword	_ZN40_INTERNAL_a21526eb_4_k_cu_375b7dbe_124434cuda3std3__45__cpo3endE
	.align		8
        /*0020*/ 	.dword	_ZN40_INTERNAL_a21526eb_4_k_cu_375b7dbe_124434cuda3std3__45__cpo6cbeginE
	.align		8
        /*0028*/ 	.dword	_ZN40_INTERNAL_a21526eb_4_k_cu_375b7dbe_124434cuda3std3__45__cpo4cendE
	.align		8
        /*0030*/ 	.dword	_ZN40_INTERNAL_a21526eb_4_k_cu_375b7dbe_124434cuda3std3__442_GLOBAL__N__a21526eb_4_k_cu_375b7dbe_124436ignoreE
	.align		8
        /*0038*/ 	.dword	_ZN40_INTERNAL_a21526eb_4_k_cu_375b7dbe_124434cuda3std3__419piecewise_constructE
	.align		8
        /*0040*/ 	.dword	_ZN40_INTERNAL_a21526eb_4_k_cu_375b7dbe_124434cuda3std3__48in_placeE
	.align		8
        /*0048*/ 	.dword	_ZN40_INTERNAL_a21526eb_4_k_cu_375b7dbe_124434cuda3std6ranges3__45__cpo4swapE
	.align		8
        /*0050*/ 	.dword	_ZN40_INTERNAL_a21526eb_4_k_cu_375b7dbe_124434cuda3std6ranges3__45__cpo9iter_moveE
	.align		8
        /*0058*/ 	.dword	_ZN40_INTERNAL_a21526eb_4_k_cu_375b7dbe_124434cute7productE
	.align		8
        /*0060*/ 	.dword	_ZN40_INTERNAL_a21526eb_4_k_cu_375b7dbe_124434cute1_E
	.align		8
        /*0068*/ 	.dword	$str$22
	.align		8
        /*0070*/ 	.dword	$str$23


//--------------------- .text._ZN7cutlass13device_kernelINS_4gemm6kernel13GemmUniversalIN4cute5tupleIJiiiiEEENS1_10collective13CollectiveMmaINS1_34MainloopSm90TmaGmmaWarpSpecializedILi2ENS5_IJNS4_1CILi1EEESB_SB_EEENS1_35KernelTmaWarpSpecializedCooperativeEEENS5_IJNSA_ILi384EEENSA_ILi48EEENSA_ILi128EEEEEENS_6half_tENS5_IJlSB_lEEESJ_SK_NS4_8TiledMMAINS4_8MMA_AtomIJNS4_4SM904GMMA25MMA_64x16x16_F32F16F16_SSILNSO_5MajorE0ELSQ_0ELNSO_7ScaleInE1ELSR_1EEEEEENS4_6LayoutINS5_IJNSA_ILi2EEESB_SB_EEENS5_IJSB_NSA_ILi0EEESX_EEEEENS5_IJNS4_10UnderscoreES10_S10_EEEEENS4_13SM90_TMA_LOADENS4_14ComposedLayoutINS4_7SwizzleILi3ELi4ELi3EEENS4_18smem_ptr_flag_bitsILi16EEENSU_INS5_IJNSA_ILi8EEENSA_ILi64EEEEEENS5_IJS1A_SB_EEEEEEEvNS4_8identityES13_S1E_vS1F_EENS_8epilogue10collective6detail29Sm90TmaWarpSpecializedAdapterINS1I_15DefaultEpilogueISJ_SK_SK_NS1H_6thread17LinearCombinationISJ_Li1EffLNS1M_9ScaleType4KindE0ELNS_15FloatRoundStyleE2ESJ_EENS1_15EpilogueDefaultEEEEEvvEEEEvNT_6ParamsE --------------------------
	.section	.text._ZN7cutlass13device_kernelINS_4gemm6kernel13GemmUniversalIN4cute5tupleIJiiiiEEENS1_10collective13CollectiveMmaINS1_34MainloopSm90TmaGmmaWarpSpecializedILi2ENS5_IJNS4_1CILi1EEESB_SB_EEENS1_35KernelTmaWarpSpecializedCooperativeEEENS5_IJNSA_ILi384EEENSA_ILi48EEENSA_ILi128EEEEEENS_6half_tENS5_IJlSB_lEEESJ_SK_NS4_8TiledMMAINS4_8MMA_AtomIJNS4_4SM904GMMA25MMA_64x16x16_F32F16F16_SSILNSO_5MajorE0ELSQ_0ELNSO_7ScaleInE1ELSR_1EEEEEENS4_6LayoutINS5_IJNSA_ILi2EEESB_SB_EEENS5_IJSB_NSA_ILi0EEESX_EEEEENS5_IJNS4_10UnderscoreES10_S10_EEEEENS4_13SM90_TMA_LOADENS4_14ComposedLayoutINS4_7SwizzleILi3ELi4ELi3EEENS4_18smem_ptr_flag_bitsILi16EEENSU_INS5_IJNSA_ILi8EEENSA_ILi64EEEEEENS5_IJS1A_SB_EEEEEEEvNS4_8identityES13_S1E_vS1F_EENS_8epilogue10collective6detail29Sm90TmaWarpSpecializedAdapterINS1I_15DefaultEpilogueISJ_SK_SK_NS1H_6thread17LinearCombinationISJ_Li1EffLNS1M_9ScaleType4KindE0ELNS_15FloatRoundStyleE2ESJ_EENS1_15EpilogueDefaultEEEEEvvEEEEvNT_6ParamsE,"ax",@progbits
	.align	128
.text._ZN7cutlass13device_kernelINS_4gemm6kernel13GemmUniversalIN4cute5tupleIJiiiiEEENS1_10collective13CollectiveMmaINS1_34MainloopSm90TmaGmmaWarpSpecializedILi2ENS5_IJNS4_1CILi1EEESB_SB_EEENS1_35KernelTmaWarpSpecializedCooperativeEEENS5_IJNSA_ILi384EEENSA_ILi48EEENSA_ILi128EEEEEENS_6half_tENS5_IJlSB_lEEESJ_SK_NS4_8TiledMMAINS4_8MMA_AtomIJNS4_4SM904GMMA25MMA_64x16x16_F32F16F16_SSILNSO_5MajorE0ELSQ_0ELNSO_7ScaleInE1ELSR_1EEEEEENS4_6LayoutINS5_IJNSA_ILi2EEESB_SB_EEENS5_IJSB_NSA_ILi0EEESX_EEEEENS5_IJNS4_10UnderscoreES10_S10_EEEEENS4_13SM90_TMA_LOADENS4_14ComposedLayoutINS4_7SwizzleILi3ELi4ELi3EEENS4_18smem_ptr_flag_bitsILi16EEENSU_INS5_IJNSA_ILi8EEENSA_ILi64EEEEEENS5_IJS1A_SB_EEEEEEEvNS4_8identityES13_S1E_vS1F_EENS_8epilogue10collective6detail29Sm90TmaWarpSpecializedAdapterINS1I_15DefaultEpilogueISJ_SK_SK_NS1H_6thread17LinearCombinationISJ_Li1EffLNS1M_9ScaleType4KindE0ELNS_15FloatRoundStyleE2ESJ_EENS1_15EpilogueDefaultEEEEEvvEEEEvNT_6ParamsE:
        .type           _ZN7cutlass13device_kernelINS_4gemm6kernel13GemmUniversalIN4cute5tupleIJiiiiEEENS1_10collective13CollectiveMmaINS1_34MainloopSm90TmaGmmaWarpSpecializedILi2ENS5_IJNS4_1CILi1EEESB_SB_EEENS1_35KernelTmaWarpSpecializedCooperativeEEENS5_IJNSA_ILi384EEENSA_ILi48EEENSA_ILi128EEEEEENS_6half_tENS5_IJlSB_lEEESJ_SK_NS4_8TiledMMAINS4_8MMA_AtomIJNS4_4SM904GMMA25MMA_64x16x16_F32F16F16_SSILNSO_5MajorE0ELSQ_0ELNSO_7ScaleInE1ELSR_1EEEEEENS4_6LayoutINS5_IJNSA_ILi2EEESB_SB_EEENS5_IJSB_NSA_ILi0EEESX_EEEEENS5_IJNS4_10UnderscoreES10_S10_EEEEENS4_13SM90_TMA_LOADENS4_14ComposedLayoutINS4_7SwizzleILi3ELi4ELi3EEENS4_18smem_ptr_flag_bitsILi16EEENSU_INS5_IJNSA_ILi8EEENSA_ILi64EEEEEENS5_IJS1A_SB_EEEEEEEvNS4_8identityES13_S1E_vS1F_EENS_8epilogue10collective6detail29Sm90TmaWarpSpecializedAdapterINS1I_15DefaultEpilogueISJ_SK_SK_NS1H_6thread17LinearCombinationISJ_Li1EffLNS1M_9ScaleType4KindE0ELNS_15FloatRoundStyleE2ESJ_EENS1_15EpilogueDefaultEEEEEvvEEEEvNT_6ParamsE,@function
        .size           _ZN7cutlass13device_kernelINS_4gemm6kernel13GemmUniversalIN4cute5tupleIJiiiiEEENS1_10collective13CollectiveMmaINS1_34MainloopSm90TmaGmmaWarpSpecializedILi2ENS5_IJNS4_1CILi1EEESB_SB_EEENS1_35KernelTmaWarpSpecializedCooperativeEEENS5_IJNSA_ILi384EEENSA_ILi48EEENSA_ILi128EEEEEENS_6half_tENS5_IJlSB_lEEESJ_SK_NS4_8TiledMMAINS4_8MMA_AtomIJNS4_4SM904GMMA25MMA_64x16x16_F32F16F16_SSILNSO_5MajorE0ELSQ_0ELNSO_7ScaleInE1ELSR_1EEEEEENS4_6LayoutINS5_IJNSA_ILi2EEESB_SB_EEENS5_IJSB_NSA_ILi0EEESX_EEEEENS5_IJNS4_10UnderscoreES10_S10_EEEEENS4_13SM90_TMA_LOADENS4_14ComposedLayoutINS4_7SwizzleILi3ELi4ELi3EEENS4_18smem_ptr_flag_bitsILi16EEENSU_INS5_IJNSA_ILi8EEENSA_ILi64EEEEEENS5_IJS1A_SB_EEEEEEEvNS4_8identityES13_S1E_vS1F_EENS_8epilogue10collective6detail29Sm90TmaWarpSpecializedAdapterINS1I_15DefaultEpilogueISJ_SK_SK_NS1H_6thread17LinearCombinationISJ_Li1EffLNS1M_9ScaleType4KindE0ELNS_15FloatRoundStyleE2ESJ_EENS1_15EpilogueDefaultEEEEEvvEEEEvNT_6ParamsE,(.L_x_200 - _ZN7cutlass13device_kernelINS_4gemm6kernel13GemmUniversalIN4cute5tupleIJiiiiEEENS1_10collective13CollectiveMmaINS1_34MainloopSm90TmaGmmaWarpSpecializedILi2ENS5_IJNS4_1CILi1EEESB_SB_EEENS1_35KernelTmaWarpSpecializedCooperativeEEENS5_IJNSA_ILi384EEENSA_ILi48EEENSA_ILi128EEEEEENS_6half_tENS5_IJlSB_lEEESJ_SK_NS4_8TiledMMAINS4_8MMA_AtomIJNS4_4SM904GMMA25MMA_64x16x16_F32F16F16_SSILNSO_5MajorE0ELSQ_0ELNSO_7ScaleInE1ELSR_1EEEEEENS4_6LayoutINS5_IJNSA_ILi2EEESB_SB_EEENS5_IJSB_NSA_ILi0EEESX_EEEEENS5_IJNS4_10UnderscoreES10_S10_EEEEENS4_13SM90_TMA_LOADENS4_14ComposedLayoutINS4_7SwizzleILi3ELi4ELi3EEENS4_18smem_ptr_flag_bitsILi16EEENSU_INS5_IJNSA_ILi8EEENSA_ILi64EEEEEENS5_IJS1A_SB_EEEEEEEvNS4_8identityES13_S1E_vS1F_EENS_8epilogue10collective6detail29Sm90TmaWarpSpecializedAdapterINS1I_15DefaultEpilogueISJ_SK_SK_NS1H_6thread17LinearCombinationISJ_Li1EffLNS1M_9ScaleType4KindE0ELNS_15FloatRoundStyleE2ESJ_EENS1_15EpilogueDefaultEEEEEvvEEEEvNT_6ParamsE)
        .other          _ZN7cutlass13device_kernelINS_4gemm6kernel13GemmUniversalIN4cute5tupleIJiiiiEEENS1_10collective13CollectiveMmaINS1_34MainloopSm90TmaGmmaWarpSpecializedILi2ENS5_IJNS4_1CILi1EEESB_SB_EEENS1_35KernelTmaWarpSpecializedCooperativeEEENS5_IJNSA_ILi384EEENSA_ILi48EEENSA_ILi128EEEEEENS_6half_tENS5_IJlSB_lEEESJ_SK_NS4_8TiledMMAINS4_8MMA_AtomIJNS4_4SM904GMMA25MMA_64x16x16_F32F16F16_SSILNSO_5MajorE0ELSQ_0ELNSO_7ScaleInE1ELSR_1EEEEEENS4_6LayoutINS5_IJNSA_ILi2EEESB_SB_EEENS5_IJSB_NSA_ILi0EEESX_EEEEENS5_IJNS4_10UnderscoreES10_S10_EEEEENS4_13SM90_TMA_LOADENS4_14ComposedLayoutINS4_7SwizzleILi3ELi4ELi3EEENS4_18smem_ptr_flag_bitsILi16EEENSU_INS5_IJNSA_ILi8EEENSA_ILi64EEEEEENS5_IJS1A_SB_EEEEEEEvNS4_8identityES13_S1E_vS1F_EENS_8epilogue10collective6detail29Sm90TmaWarpSpecializedAdapterINS1I_15DefaultEpilogueISJ_SK_SK_NS1H_6thread17LinearCombinationISJ_Li1EffLNS1M_9ScaleType4KindE0ELNS_15FloatRoundStyleE2ESJ_EENS1_15EpilogueDefaultEEEEEvvEEEEvNT_6ParamsE,@"STO_CUDA_ENTRY STV_DEFAULT"
_ZN7cutlass13device_kernelINS_4gemm6kernel13GemmUniversalIN4cute5tupleIJiiiiEEENS1_10collective13CollectiveMmaINS1_34MainloopSm90TmaGmmaWarpSpecializedILi2ENS5_IJNS4_1CILi1EEESB_SB_EEENS1_35KernelTmaWarpSpecializedCooperativeEEENS5_IJNSA_ILi384EEENSA_ILi48EEENSA_ILi128EEEEEENS_6half_tENS5_IJlSB_lEEESJ_SK_NS4_8TiledMMAINS4_8MMA_AtomIJNS4_4SM904GMMA25MMA_64x16x16_F32F16F16_SSILNSO_5MajorE0ELSQ_0ELNSO_7ScaleInE1ELSR_1EEEEEENS4_6LayoutINS5_IJNSA_ILi2EEESB_SB_EEENS5_IJSB_NSA_ILi0EEESX_EEEEENS5_IJNS4_10UnderscoreES10_S10_EEEEENS4_13SM90_TMA_LOADENS4_14ComposedLayoutINS4_7SwizzleILi3ELi4ELi3EEENS4_18smem_ptr_flag_bitsILi16EEENSU_INS5_IJNSA_ILi8EEENSA_ILi64EEEEEENS5_IJS1A_SB_EEEEEEEvNS4_8identityES13_S1E_vS1F_EENS_8epilogue10collective6detail29Sm90TmaWarpSpecializedAdapterINS1I_15DefaultEpilogueISJ_SK_SK_NS1H_6thread17LinearCombinationISJ_Li1EffLNS1M_9ScaleType4KindE0ELNS_15FloatRoundStyleE2ESJ_EENS1_15EpilogueDefaultEEEEEvvEEEEvNT_6ParamsE:
[----:B------:R-:W0:Y:S01]  /*0000*/  LDC R1, c[0x0][0x28] ;  /* 0x00000a00ff017b82 */ /* 0x000e220000000800 */
[----:B------:R-:W1:Y:S01]  /*0010*/  S2R R18, SR_TID.X ;  /* 0x0000000000127919 */ /* 0x000e620000002100 */
[----:B------:R-:W-:Y:S01]  /*0020*/  ELECT P0, URZ, PT ;  /* 0x00000000003f782f */ /* 0x000fe20003800000 */
[----:B------:R-:W-:Y:S01]  /*0030*/  BSSY B0, `(.L_x_0) ;  /* 0x000000f000007945 */ /* 0x000fe20003800000 */
[--C-:B-1----:R-:W-:Y:S02]  /*0040*/  SHF.R.U32.HI R0, RZ, 0x5, R18.reuse ;  /* 0x00000005ff007819 */ /* 0x102fe40000011612 */
[----:B------:R-:W-:-:S03]  /*0050*/  SHF.R.U32.HI R22, RZ, 0x7, R18 ;  /* 0x00000007ff167819 */ /* 0x000fc60000011612 */
[----:B------:R-:W1:Y:S04]  /*0060*/  SHFL.IDX PT, R5, R0, RZ, 0x1f ;  /* 0x00001fff00057589 */ /* 0x000e6800000e0000 */
[----:B------:R2:W3:Y:S01]  /*0070*/  SHFL.IDX PT, R8, R22, RZ, 0x1f ;  /* 0x00001fff16087589 */ /* 0x0004e200000e0000 */
[----:B-1----:R-:W-:-:S13]  /*0080*/  ISETP.NE.OR P0, PT, R5, RZ, !P0 ;  /* 0x000000ff0500720c */ /* 0x002fda0004705670 */
[----:B0-23--:R-:W-:Y:S05]  /*0090*/  @P0 BRA `(.L_x_1) ;  /* 0x0000000000200947 */ /* 0x00dfea0003800000 */
[----:B------:R-:W-:Y:S02]  /*00a0*/  ULDC.64 UR4, c[0x0][0x198] ;  /* 0x0000660000047ab9 */ /* 0x000fe40000000a00 */
[----:B------:R-:W-:Y:S02]  /*00b0*/  UIADD3 UR6, UP0, UR4, 0xf0, URZ ;  /* 0x000000f004067890 */ /* 0x000fe4000ff1e03f */
[----:B------:R-:W-:Y:S02]  /*00c0*/  UIADD3 UR4, UP1, UR4, 0x1f0, URZ ;  /* 0x000001f004047890 */ /* 0x000fe4000ff3e03f */
[----:B------:R-:W-:Y:S02]  /*00d0*/  UIADD3.X UR7, URZ, UR5, URZ, UP0, !UPT ;  /* 0x000000053f077290 */ /* 0x000fe400087fe43f */
[----:B------:R-:W-:-:S07]  /*00e0*/  UIADD3.X UR5, URZ, UR5, URZ, UP1, !UPT ;  /* 0x000000053f057290 */ /* 0x000fce0008ffe43f */
[----:B------:R0:W-:Y:S02]  /*00f0*/  UTMACCTL.PF [UR6] ;  /* 0x00000000060079b9 */ /* 0x0001e40008040000 */
[----:B------:R0:W-:Y:S02]  /*0100*/  UTMACCTL.PF [UR4] ;  /* 0x00000000040079b9 */ /* 0x0001e40008040000 */
[----:B0-----:R-:W-:Y:S01]  /*0110*/  NOP ;  /* 0x0000000000007918 */ /* 0x001fe20000000000 */
.L_x_1:
[----:B------:R-:W-:Y:S05]  /*0120*/  BSYNC B0 ;  /* 0x0000000000007941 */ /* 0x000fea0003800000 */
.L_x_0:
[----:B------:R-:W0:Y:S02]  /*0130*/  SHFL.IDX PT, R2, R0, RZ, 0x1f ;  /* 0x00001fff00027589 */ /* 0x000e2400000e0000 */
[----:B0-----:R-:W-:-:S13]  /*0140*/  ISETP.NE.AND P0, PT, R2, RZ, PT ;  /* 0x000000ff0200720c */ /* 0x001fda0003f05270 */
[----:B------:R-:W-:Y:S05]  /*0150*/  @P0 BRA `(.L_x_2) ;  /* 0x0000000000480947 */ /* 0x000fea0003800000 */
[----:B------:R-:W0:Y:S01]  /*0160*/  S2UR UR8, SR_CgaCtaId ;  /* 0x00000000000879c3 */ /* 0x000e220000008800 */
[----:B------:R-:W-:Y:S01]  /*0170*/  UMOV UR4, 0x400 ;  /* 0x0000040000047882 */ /* 0x000fe20000000000 */
[----:B------:R-:W-:Y:S01]  /*0180*/  UMOV UR5, 0x1 ;  /* 0x0000000100057882 */ /* 0x000fe20000000000 */
[----:B------:R-:W-:Y:S01]  /*0190*/  UMOV UR6, 0x100 ;  /* 0x0000010000067882 */ /* 0x000fe20000000000 */
[----:B------:R-:W-:Y:S01]  /*01a0*/  ELECT P0, URZ, PT ;  /* 0x00000000003f782f */ /* 0x000fe20003800000 */
[----:B------:R-:W-:-:S04]  /*01b0*/  UIADD3 UR6, -UR6, 0x100000, URZ ;  /* 0x0010000006067890 */ /* 0x000fc8000fffe13f */
[----:B------:R-:W-:Y:S02]  /*01c0*/  USHF.L.U32 UR7, UR6, 0xb, URZ ;  /* 0x0000000b06077899 */ /* 0x000fe4000800063f */
[----:B------:R-:W-:Y:S02]  /*01d0*/  USHF.L.U32 UR6, UR6, 0x1, URZ ;  /* 0x0000000106067899 */ /* 0x000fe4000800063f */
[----:B0-----:R-:W-:Y:S02]  /*01e0*/  ULEA UR8, UR8, UR4, 0x18 ;  /* 0x0000000408087291 */ /* 0x001fe4000f8ec03f */
[----:B------:R-:W-:-:S04]  /*01f0*/  UIADD3 UR4, -UR5, 0x100000, URZ ;  /* 0x0010000005047890 */ /* 0x000fc8000fffe13f */
[----:B------:R-:W-:Y:S02]  /*0200*/  USHF.L.U32 UR5, UR4, 0xb, URZ ;  /* 0x0000000b04057899 */ /* 0x000fe4000800063f */
[----:B------:R-:W-:Y:S01]  /*0210*/  USHF.L.U32 UR4, UR4, 0x1, URZ ;  /* 0x0000000104047899 */ /* 0x000fe2000800063f */
[----:B------:R-:W0:Y:S11]  /*0220*/  FENCE.VIEW.ASYNC.S ;  /* 0x00000000000073c6 */ /* 0x000e360000000000 */
[----:B0-----:R0:W1:Y:S01]  /*0230*/  SYNCS.EXCH.64 URZ, [UR8], UR4 ;  /* 0x00000004083f75b2 */ /* 0x0010620008000100 */
[----:B------:R0:W2:Y:S01]  /*0240*/  SYNCS.EXCH.64 URZ, [UR8+0x10], UR6 ;  /* 0x00001006083f75b2 */ /* 0x0000a20008000100 */
[----:B------:R0:W3:Y:S01]  /*0250*/  SYNCS.EXCH.64 URZ, [UR8+0x8], UR4 ;  /* 0x00000804083f75b2 */ /* 0x0000e20008000100 */
[----:B------:R0:W4:Y:S01]  /*0260*/  SYNCS.EXCH.64 URZ, [UR8+0x18], UR6 ;  /* 0x00001806083f75b2 */ /* 0x0001220008000100 */
[----:B------:R-:W-:Y:S01]  /*0270*/  NOP ;  /* 0x0000000000007918 */ /* 0x000fe20000000000 */
.L_x_2:
[----:B------:R-:W5:Y:S01]  /*0280*/  SHFL.IDX PT, R0, R0, RZ, 0x1f ;  /* 0x00001fff00007589 */ /* 0x000f6200000e0000 */
[----:B------:R-:W-:Y:S01]  /*0290*/  ELECT P0, URZ, PT ;  /* 0x00000000003f782f */ /* 0x000fe20003800000 */
[----:B------:R-:W1:Y:S01]  /*02a0*/  LDC R2, c[0x0][0x65c] ;  /* 0x00019700ff027b82 */ /* 0x000e620000000800 */
[----:B------:R-:W-:Y:S01]  /*02b0*/  SHF.R.S32.HI R6, RZ, 0x1f, R5 ;  /* 0x0000001fff067819 */ /* 0x000fe20000011405 */
[----:B------:R-:W2:Y:S01]  /*02c0*/  S2R R3, SR_CTAID.Y ;  /* 0x0000000000037919 */ /* 0x000ea20000002600 */
[----:B0-----:R-:W-:Y:S01]  /*02d0*/  UMOV UR4, 0x20 ;  /* 0x0000002000047882 */ /* 0x001fe20000000000 */
[----:B------:R-:W-:Y:S01]  /*02e0*/  ISETP.NE.AND P2, PT, R8, RZ, PT ;  /* 0x000000ff0800720c */ /* 0x000fe20003f45270 */
[----:B------:R-:W-:Y:S01]  /*02f0*/  NOP ;  /* 0x0000000000007918 */ /* 0x000fe20000000000 */
[----:B------:R-:W0:Y:S01]  /*0300*/  S2R R4, SR_CTAID.X ;  /* 0x0000000000047919 */ /* 0x000e220000002500 */
[----:B------:R-:W-:Y:S01]  /*0310*/  LEA.HI R6, R6, R5, RZ, 0x2 ;  /* 0x0000000506067211 */ /* 0x000fe200078f10ff */
[----:B------:R-:W-:Y:S01]  /*0320*/  NOP ;  /* 0x0000000000007918 */ /* 0x000fe20000000000 */
[----:B-----5:R-:W-:-:S02]  /*0330*/  ISETP.NE.OR P0, PT, R0, RZ, !P0 ;  /* 0x000000ff0000720c */ /* 0x020fc40004705670 */
[----:B-1----:R-:W-:-:S04]  /*0340*/  ISETP.NE.AND P3, PT, R2, 0x1, PT ;  /* 0x000000010200780c */ /* 0x002fc80003f65270 */
[----:B------:R-:W-:Y:S02]  /*0350*/  P2R R0, PR, RZ, 0x8 ;  /* 0x00000008ff007803 */ /* 0x000fe40000000000 */
[----:B------:R-:W-:-:S05]  /*0360*/  LOP3.LUT R0, R6, 0xfffffffc, RZ, 0xc0, !PT ;  /* 0xfffffffc06007812 */ /* 0x000fca00078ec0ff */
[----:B------:R-:W-:Y:S01]  /*0370*/  VOTEU.ALL UP0, P0 ;  /* 0x00000000003f7886 */ /* 0x000fe20000000000 */
[----:B------:R-:W-:Y:S01]  /*0380*/  IMAD.IADD R0, R5, 0x1, -R0 ;  /* 0x0000000105007824 */ /* 0x000fe200078e0a00 */
[----:B------:R-:W0:Y:S01]  /*0390*/  @P3 LDC R17, c[0x0][0x10] ;  /* 0x00000400ff113b82 */ /* 0x000e220000000800 */
[----:B------:R-:W-:Y:S01]  /*03a0*/  VOTEU.ALL UP1, P0 ;  /* 0x00000000003f7886 */ /* 0x000fe20000020000 */
[----:B--2---:R-:W-:Y:S01]  /*03b0*/  @P3 IMAD.MOV.U32 R6, RZ, RZ, R3 ;  /* 0x000000ffff063224 */ /* 0x004fe200078e0003 */
[----:B------:R-:W-:Y:S01]  /*03c0*/  @!UP0 UMOV UR6, 0x400 ;  /* 0x0000040000068882 */ /* 0x000fe20000000000 */
[----:B------:R-:W-:-:S04]  /*03d0*/  @!UP0 UIADD3 UR4, -UR4, 0x100000, URZ ;  /* 0x0010000004048890 */ /* 0x000fc8000fffe13f */
[----:B------:R-:W-:Y:S02]  /*03e0*/  @!UP0 USHF.L.U32 UR5, UR4, 0xb, URZ ;  /* 0x0000000b04058899 */ /* 0x000fe4000800063f */
[----:B------:R-:W-:Y:S01]  /*03f0*/  @!UP0 USHF.L.U32 UR4, UR4, 0x1, URZ ;  /* 0x0000000104048899 */ /* 0x000fe2000800063f */
[----:B------:R-:W-:Y:S02]  /*0400*/  @P3 IMAD.MOV.U32 R7, RZ, RZ, RZ ;  /* 0x000000ffff073224 */ /* 0x000fe400078e00ff */
[----:B------:R-:W-:Y:S01]  /*0410*/  IMAD.MOV.U32 R5, RZ, RZ, RZ ;  /* 0x000000ffff057224 */ /* 0x000fe200078e00ff */
[----:B------:R-:W1:Y:S01]  /*0420*/  @!UP0 S2UR UR7, SR_CgaCtaId ;  /* 0x00000000000789c3 */ /* 0x000e620000008800 */
[----:B------:R-:W-:-:S07]  /*0430*/  @P3 IMAD.MOV.U32 R11, RZ, RZ, RZ ;  /* 0x000000ffff0b3224 */ /* 0x000fce00078e00ff */
[----:B------:R-:W2:Y:S01]  /*0440*/  @!P3 LDC R9, c[0x0][0xc] ;  /* 0x00000300ff09bb82 */ /* 0x000ea20000000800 */
[----:B0-----:R-:W-:-:S04]  /*0450*/  @P3 IMAD.WIDE.U32 R16, R4, R17, R6 ;  /* 0x0000001104103225 */ /* 0x001fc800078e0006 */
[----:B------:R-:W-:Y:S01]  /*0460*/  @P3 IMAD.IADD R17, R17, 0x1, R11 ;  /* 0x0000000111113824 */ /* 0x000fe200078e020b */
[----:B-1----:R-:W-:Y:S01]  /*0470*/  @!UP0 ULEA UR6, UR7, UR6, 0x18 ;  /* 0x0000000607068291 */ /* 0x002fe2000f8ec03f */
[----:B------:R-:W-:Y:S01]  /*0480*/  VOTEU.ALL UP0, P0 ;  /* 0x00000000003f7886 */ /* 0x000fe20000000000 */
[----:B------:R-:W-:-:S04]  /*0490*/  ISETP.NE.AND P0, PT, R0, 0x3, PT ;  /* 0x000000030000780c */ /* 0x000fc80003f05270 */
[----:B------:R-:W-:Y:S01]  /*04a0*/  ISETP.EQ.OR P0, PT, R0, RZ, !P0 ;  /* 0x000000ff0000720c */ /* 0x000fe20004702670 */
[----:B--2---:R-:W-:-:S03]  /*04b0*/  @!P3 IMAD.WIDE.U32 R6, R9, R3, R4 ;  /* 0x000000030906b225 */ /* 0x004fc600078e0004 */
[C---:B------:R-:W-:Y:S01]  /*04c0*/  ISETP.EQ.AND P0, PT, R8.reuse, RZ, P0 ;  /* 0x000000ff0800720c */ /* 0x040fe20000702270 */
[----:B------:R-:W-:Y:S01]  /*04d0*/  VIADD R8, R8, 0xffffffff ;  /* 0xffffffff08087836 */ /* 0x000fe20000000000 */
[----:B------:R-:W0:Y:S02]  /*04e0*/  FENCE.VIEW.ASYNC.S ;  /* 0x00000000000073c6 */ /* 0x000e240000000000 */
[----:B0-----:R0:W3:Y:S01]  /*04f0*/  @!UP0 SYNCS.EXCH.64 URZ, [UR6+0x30], UR4 ;  /* 0x00003004063f85b2 */ /* 0x0010e20008000100 */
[----:B------:R-:W-:Y:S01]  /*0500*/  @!P3 IMAD.MOV.U32 R16, RZ, RZ, R6 ;  /* 0x000000ffff10b224 */ /* 0x000fe200078e0006 */
[----:B------:R-:W-:Y:S01]  /*0510*/  SEL R19, RZ, 0x1, !P0 ;  /* 0x00000001ff137807 */ /* 0x000fe20004000000 */
[----:B------:R-:W-:Y:S01]  /*0520*/  @!P3 IMAD.MOV.U32 R17, RZ, RZ, R7 ;  /* 0x000000ffff11b224 */ /* 0x000fe200078e0007 */
[----:B------:R-:W-:-:S04]  /*0530*/  ISETP.GE.U32.AND P1, PT, R8, 0x2, PT ;  /* 0x000000020800780c */ /* 0x000fc80003f26070 */
[----:B------:R-:W-:Y:S01]  /*0540*/  SEL R19, R19, 0x2, P1 ;  /* 0x0000000213137807 */ /* 0x000fe20000800000 */
[----:B------:R0:W3:Y:S01]  /*0550*/  @!UP1 SYNCS.EXCH.64 URZ, [UR6+0x38], UR4 ;  /* 0x00003804063f95b2 */ /* 0x0000e20008000100 */
[----:B------:R-:W-:Y:S01]  /*0560*/  NOP ;  /* 0x0000000000007918 */ /* 0x000fe20000000000 */
[----:B---34-:R-:W-:Y:S06]  /*0570*/  BAR.SYNC.DEFER_BLOCKING 0x0 ;  /* 0x0000000000007b1d */ /* 0x018fec0000010000 */
[----:B------:R-:W-:Y:S05]  /*0580*/  @!P2 BRA `(.L_x_3) ;  /* 0x000000a00008a947 */ /* 0x000fea0003800000 */
[----:B------:R-:W-:-:S13]  /*0590*/  ISETP.GT.U32.AND P0, PT, R8, 0x1, PT ;  /* 0x000000010800780c */ /* 0x000fda0003f04070 */
[----:B0-----:R-:W-:Y:S05]  /*05a0*/  @P0 EXIT ;  /* 0x000000000000094d */ /* 0x001fea0003800000 */
[----:B------:R-:W-:Y:S01]  /*05b0*/  ULDC.64 UR4, c[0x0][0x650] ;  /* 0x0001940000047ab9 */ /* 0x000fe20000000a00 */
[----:B------:R-:W-:Y:S01]  /*05c0*/  PRMT R0, RZ, 0x7610, R0 ;  /* 0x00007610ff007816 */ /* 0x000fe20000000000 */
[----:B------:R-:W-:Y:S01]  /*05d0*/  IMAD.MOV.U32 R98, RZ, RZ, -0x1 ;  /* 0xffffffffff627424 */ /* 0x000fe200078e00ff */
[----:B------:R-:W-:Y:S01]  /*05e0*/  ISETP.GE.U32.AND P0, PT, R16, UR4, PT ;  /* 0x0000000410007c0c */ /* 0x000fe2000bf06070 */
[----:B------:R-:W-:Y:S02]  /*05f0*/  IMAD.MOV.U32 R99, RZ, RZ, -0x1 ;  /* 0xffffffffff637424 */ /* 0x000fe400078e00ff */
[----:B------:R-:W-:Y:S01]  /*0600*/  IMAD.MOV.U32 R23, RZ, RZ, -0x1 ;  /* 0xffffffffff177424 */ /* 0x000fe200078e00ff */
[----:B------:R-:W-:-:S13]  /*0610*/  ISETP.GE.U32.AND.EX P0, PT, R17, UR5, PT, P0 ;  /* 0x0000000511007c0c */ /* 0x000fda000bf06100 */
[----:B------:R-:W-:Y:S05]  /*0620*/  @P0 BRA `(.L_x_4) ;  /* 0x0000000400540947 */ /* 0x000fea0003800000 */
[----:B------:R-:W0:Y:S01]  /*0630*/  LDC.64 R14, c[0x0][0x628] ;  /* 0x00018a00ff0e7b82 */ /* 0x000e220000000a00 */
[----:B------:R-:W-:Y:S02]  /*0640*/  IMAD.MOV.U32 R6, RZ, RZ, R16 ;  /* 0x000000ffff067224 */ /* 0x000fe400078e0010 */
[----:B------:R-:W-:-:S05]  /*0650*/  IMAD.MOV.U32 R7, RZ, RZ, R17 ;  /* 0x000000ffff077224 */ /* 0x000fca00078e0011 */
[----:B------:R-:W1:Y:S08]  /*0660*/  LDC R0, c[0x0][0x630] ;  /* 0x00018c00ff007b82 */ /* 0x000e700000000800 */
[----:B------:R-:W2:Y:S01]  /*0670*/  LDC.64 R20, c[0x0][0x620] ;  /* 0x00018800ff147b82 */ /* 0x000ea20000000a00 */
[----:B0-----:R-:W-:-:S04]  /*0680*/  ISETP.NE.U32.AND P0, PT, R14, RZ, PT ;  /* 0x000000ff0e00720c */ /* 0x001fc80003f05070 */
[----:B------:R-:W-:-:S13]  /*0690*/  ISETP.NE.AND.EX P0, PT, R15, RZ, PT, P0 ;  /* 0x000000ff0f00720c */ /* 0x000fda0003f05300 */
[----:B-12---:R-:W-:Y:S05]  /*06a0*/  @!P0 BRA `(.L_x_5) ;  /* 0x0000000000288947 */ /* 0x006fea0003800000 */
[----:B------:R-:W0:Y:S02]  /*06b0*/  LDC R11, c[0x0][0x634] ;  /* 0x00018d00ff0b7b82 */ /* 0x000e240000000800 */
[----:B0-----:R-:W-:-:S05]  /*06c0*/  IADD3 R11, P0, R16, R11, RZ ;  /* 0x0000000b100b7210 */ /* 0x001fca0007f1e0ff */
[----:B------:R-:W-:-:S04]  /*06d0*/  IMAD.X R13, RZ, RZ, R17, P0 ;  /* 0x000000ffff0d7224 */ /* 0x000fc800000e0611 */
[----:B------:R-:W-:-:S04]  /*06e0*/  IMAD.WIDE.U32 R6, R13, R14, RZ ;  /* 0x0000000e0d067225 */ /* 0x000fc800078e00ff */
[----:B------:R-:W-:-:S04]  /*06f0*/  IMAD.WIDE.U32 R8, P0, R11, R15, R6 ;  /* 0x0000000f0b087225 */ /* 0x000fc80007800006 */
[----:B------:R-:W-:-:S04]  /*0700*/  IMAD.WIDE.U32 R6, R11, R14, RZ ;  /* 0x0000000e0b067225 */ /* 0x000fc800078e00ff */
[----:B------:R-:W-:Y:S01]  /*0710*/  IMAD.X R11, RZ, RZ, RZ, P0 ;  /* 0x000000ffff0b7224 */ /* 0x000fe200000e06ff */
[----:B------:R-:W-:Y:S01]  /*0720*/  IADD3 RZ, P0, R7, R8, RZ ;  /* 0x0000000807ff7210 */ /* 0x000fe20007f1e0ff */
[----:B------:R-:W-:-:S04]  /*0730*/  IMAD.MOV.U32 R10, RZ, RZ, R9 ;  /* 0x000000ffff0a7224 */ /* 0x000fc800078e0009 */
[----:B------:R-:W-:-:S08]  /*0740*/  IMAD.WIDE.U32.X R6, R13, R15, R10, P0 ;  /* 0x0000000f0d067225 */ /* 0x000fd000000e040a */
.L_x_5:
[-CC-:B------:R-:W-:Y:S01]  /*0750*/  SHF.R.U64 R23, R6, R0.reuse, R7.reuse ;  /* 0x0000000006177219 */ /* 0x180fe20000001207 */
[----:B------:R-:W0:Y:S01]  /*0760*/  LDC R10, c[0x0][0x618] ;  /* 0x00018600ff0a7b82 */ /* 0x000e220000000800 */
[----:B------:R-:W-:Y:S01]  /*0770*/  SHF.R.U32.HI R5, RZ, R0, R7 ;  /* 0x00000000ff057219 */ /* 0x000fe20000011607 */
[----:B------:R-:W-:Y:S01]  /*0780*/  ULDC UR4, c[0x0][0x150] ;  /* 0x0000540000047ab9 */ /* 0x000fe20000000800 */
[----:B------:R-:W-:Y:S02]  /*0790*/  IADD3 R9, P0, RZ, -R23, RZ ;  /* 0x80000017ff097210 */ /* 0x000fe40007f1e0ff */
[----:B------:R-:W-:-:S03]  /*07a0*/  I2FP.F32.U32 R0, R4 ;  /* 0x0000000400007245 */ /* 0x000fc60000201000 */
[----:B------:R-:W1:Y:S01]  /*07b0*/  LDC.64 R28, c[0x0][0x640] ;  /* 0x00019000ff1c7b82 */ /* 0x000e620000000a00 */
[----:B------:R-:W-:Y:S02]  /*07c0*/  IMAD.X R11, RZ, RZ, ~R5, P0 ;  /* 0x000000ffff0b7224 */ /* 0x000fe400000e0e05 */
[----:B------:R-:W-:Y:S01]  /*07d0*/  FMUL R0, R0, UR4 ;  /* 0x0000000400007c20 */ /* 0x000fe20008400000 */
[----:B------:R-:W-:Y:S01]  /*07e0*/  IMAD.WIDE.U32 R6, R9, R20, R16 ;  /* 0x0000001409067225 */ /* 0x000fe200078e0010 */
[----:B------:R-:W-:-:S03]  /*07f0*/  ULDC UR4, c[0x0][0x154] ;  /* 0x0000550000047ab9 */ /* 0x000fc60000000800 */
[----:B------:R-:W-:Y:S01]  /*0800*/  IMAD R8, R11, R20, RZ ;  /* 0x000000140b087224 */ /* 0x000fe200078e02ff */
[----:B------:R-:W2:Y:S01]  /*0810*/  LDC R5, c[0x0][0x144] ;  /* 0x00005100ff057b82 */ /* 0x000ea20000000800 */
[----:B------:R-:W3:Y:S02]  /*0820*/  F2I.U32.TRUNC.NTZ R0, R0 ;  /* 0x0000000000007305 */ /* 0x000ee4000020f000 */
[----:B------:R-:W-:-:S04]  /*0830*/  IMAD R9, R9, R21, R8 ;  /* 0x0000001509097224 */ /* 0x000fc800078e0208 */
[----:B------:R-:W-:Y:S01]  /*0840*/  IMAD.IADD R7, R7, 0x1, R9 ;  /* 0x0000000107077824 */ /* 0x000fe200078e0209 */
[----:B------:R-:W4:Y:S01]  /*0850*/  LDC R12, c[0x0][0x608] ;  /* 0x00018200ff0c7b82 */ /* 0x000f220000000800 */
[----:B------:R-:W-:-:S03]  /*0860*/  IMAD.MOV.U32 R9, RZ, RZ, -0x1 ;  /* 0xffffffffff097424 */ /* 0x000fc600078e00ff */
[-CC-:B0-----:R-:W-:Y:S02]  /*0870*/  SHF.R.U64 R20, R6, R10.reuse, R7.reuse ;  /* 0x0000000a06147219 */ /* 0x181fe40000001207 */
[----:B------:R-:W-:Y:S02]  /*0880*/  I2FP.F32.U32 R6, R3 ;  /* 0x0000000300067245 */ /* 0x000fe40000201000 */
[----:B------:R-:W0:Y:S01]  /*0890*/  LDC R26, c[0x0][0x658] ;  /* 0x00019600ff1a7b82 */ /* 0x000e220000000800 */
[----:B-1----:R-:W-:Y:S01]  /*08a0*/  ISETP.NE.U32.AND P0, PT, R28, RZ, PT ;  /* 0x000000ff1c00720c */ /* 0x002fe20003f05070 */
[----:B---3--:R-:W-:Y:S01]  /*08b0*/  IMAD.MOV R8, RZ, RZ, -R0 ;  /* 0x000000ffff087224 */ /* 0x008fe200078e0a00 */
[----:B------:R-:W-:Y:S01]  /*08c0*/  SHF.R.U32.HI R7, RZ, R10, R7 ;  /* 0x0000000aff077219 */ /* 0x000fe20000011607 */
[----:B------:R-:W-:Y:S01]  /*08d0*/  FMUL R6, R6, UR4 ;  /* 0x0000000406067c20 */ /* 0x000fe20008400000 */
[----:B------:R-:W-:-:S03]  /*08e0*/  ISETP.NE.AND.EX P0, PT, R29, RZ, PT, P0 ;  /* 0x000000ff1d00720c */ /* 0x000fc60003f05300 */
[----:B------:R-:W1:Y:S01]  /*08f0*/  LDC R14, c[0x0][0x148] ;  /* 0x00005200ff0e7b82 */ /* 0x000e620000000800 */
[----:B--2---:R-:W-:-:S07]  /*0900*/  IMAD R0, R5, R8, R4 ;  /* 0x0000000805007224 */ /* 0x004fce00078e0204 */
[----:B------:R-:W2:Y:S01]  /*0910*/  LDC R24, c[0x0][0x600] ;  /* 0x00018000ff187b82 */ /* 0x000ea20000000800 */
[-CC-:B----4-:R-:W-:Y:S02]  /*0920*/  SHF.R.U64 R30, R20, R12.reuse, R7.reuse ;  /* 0x0000000c141e7219 */ /* 0x190fe40000001207 */
[----:B------:R-:W-:Y:S01]  /*0930*/  SHF.R.U32.HI R5, RZ, R12, R7 ;  /* 0x0000000cff057219 */ /* 0x000fe20000011607 */
[----:B------:R-:W-:Y:S01]  /*0940*/  IMAD.MOV.U32 R7, RZ, RZ, 0x1 ;  /* 0x00000001ff077424 */ /* 0x000fe200078e00ff */
[----:B------:R3:W4:Y:S03]  /*0950*/  F2I.U32.TRUNC.NTZ R12, R6 ;  /* 0x00000006000c7305 */ /* 0x000726000020f000 */
[----:B------:R-:W1:Y:S01]  /*0960*/  LDC R15, c[0x0][0x648] ;  /* 0x00019200ff0f7b82 */ /* 0x000e620000000800 */
[-C--:B0-----:R-:W-:Y:S02]  /*0970*/  SHF.L.U32 R4, R9, R26.reuse, RZ ;  /* 0x0000001a09047219 */ /* 0x081fe400000006ff */
[----:B------:R-:W-:-:S02]  /*0980*/  SHF.R.U64 R32, R30, R26, R5 ;  /* 0x0000001a1e207219 */ /* 0x000fc40000001205 */
[----:B------:R-:W-:Y:S02]  /*0990*/  LOP3.LUT R11, RZ, R4, RZ, 0x33, !PT ;  /* 0x00000004ff0b7212 */ /* 0x000fe400078e33ff */
[-C--:B------:R-:W-:Y:S01]  /*09a0*/  SHF.R.U32.HI R5, RZ, R26.reuse, R5 ;  /* 0x0000001aff057219 */ /* 0x080fe20000011605 */
[----:B------:R-:W0:Y:S01]  /*09b0*/  LDC R21, c[0x0][0x638] ;  /* 0x00018e00ff157b82 */ /* 0x000e220000000800 */
[----:B------:R-:W-:Y:S02]  /*09c0*/  SHF.L.U32 R10, R7, R26, RZ ;  /* 0x0000001a070a7219 */ /* 0x000fe400000006ff */
[----:B------:R-:W-:-:S05]  /*09d0*/  MOV R4, R32 ;  /* 0x0000002000047202 */ /* 0x000fca0000000f00 */
[----:B------:R-:W0:Y:S01]  /*09e0*/  LDC R98, c[0x0][0x610] ;  /* 0x00018400ff627b82 */ /* 0x000e220000000800 */
[----:B---34-:R-:W-:Y:S05]  /*09f0*/  @!P0 BRA `(.L_x_6) ;  /* 0x0000000000288947 */ /* 0x018fea0003800000 */
[----:B------:R-:W3:Y:S02]  /*0a00*/  LDC R9, c[0x0][0x64c] ;  /* 0x00019300ff097b82 */ /* 0x000ee40000000800 */
[----:B---3--:R-:W-:-:S05]  /*0a10*/  IADD3 R9, P0, R32, R9, RZ ;  /* 0x0000000920097210 */ /* 0x008fca0007f1e0ff */
        /* <DEDUP_REMOVED lines=8> */
.L_x_6:
[----:B-1----:R-:W-:Y:S01]  /*0aa0*/  SHF.R.U64 R4, R4, R15, R5 ;  /* 0x0000000f04047219 */ /* 0x002fe20000001205 */
[----:B--2---:R-:W-:Y:S01]  /*0ab0*/  VIADD R5, R24, 0xffffffff ;  /* 0xffffffff18057836 */ /* 0x004fe20000000000 */
[----:B------:R-:W-:Y:S01]  /*0ac0*/  LOP3.LUT R11, R30, R11, RZ, 0xc0, !PT ;  /* 0x0000000b1e0b7212 */ /* 0x000fe200078ec0ff */
[----:B------:R-:W-:Y:S02]  /*0ad0*/  IMAD.MOV R12, RZ, RZ, -R12 ;  /* 0x000000ffff0c7224 */ /* 0x000fe400078e0a0c */
[----:B------:R-:W-:Y:S01]  /*0ae0*/  IMAD.MOV R6, RZ, RZ, -R4 ;  /* 0x000000ffff067224 */ /* 0x000fe200078e0a04 */
[----:B------:R-:W-:Y:S01]  /*0af0*/  LOP3.LUT R5, R20, R5, RZ, 0xc0, !PT ;  /* 0x0000000514057212 */ /* 0x000fe200078ec0ff */
[----:B------:R-:W-:Y:S02]  /*0b00*/  @P3 IMAD R0, R14, R12, R3 ;  /* 0x0000000c0e003224 */ /* 0x000fe400078e0203 */
[----:B------:R-:W-:Y:S02]  /*0b10*/  IMAD R11, R10, R4, R11 ;  /* 0x000000040a0b7224 */ /* 0x000fe400078e020b */
[----:B0-----:R-:W-:-:S02]  /*0b20*/  IMAD R3, R6, R21, R32 ;  /* 0x0000001506037224 */ /* 0x001fc400078e0220 */
[----:B------:R-:W-:Y:S02]  /*0b30*/  IMAD R98, R11, R98, R0 ;  /* 0x000000620b627224 */ /* 0x000fe400078e0200 */
[----:B------:R-:W-:Y:S02]  /*0b40*/  IMAD R3, R3, R24, R5 ;  /* 0x0000001803037224 */ /* 0x000fe400078e0205 */
[----:B------:R-:W-:-:S03]  /*0b50*/  IMAD.MOV.U32 R0, RZ, RZ, 0x1 ;  /* 0x00000001ff007424 */ /* 0x000fc600078e00ff */
[----:B------:R-:W-:Y:S02]  /*0b60*/  SEL R99, R3, R98, !P3 ;  /* 0x0000006203637207 */ /* 0x000fe40005800000 */
[----:B------:R-:W-:-:S07]  /*0b70*/  SEL R98, R98, R3, !P3 ;  /* 0x0000000362627207 */ /* 0x000fce0005800000 */
.L_x_4:
[----:B------:R-:W-:-:S08]  /*0b80*/  NOP ;  /* 0x0000000000007918 */ /* 0x000fd00000000000 */
[----:B------:R-:W0:Y:S02]  /*0b90*/  USETMAXREG.TRY_ALLOC.CTAPOOL UP0, 0xe8 ;  /* 0x000000e8000079c8 */ /* 0x000e240008000600 */
[----:B0-----:R-:W-:-:S13]  /*0ba0*/  PLOP3.LUT P0, PT, PT, PT, UP0, 0x80, 0x0 ;  /* 0x000000000000781c */ /* 0x001fda0003f0f008 */
[----:B------:R-:W-:Y:S05]  /*0bb0*/  @!P0 BRA `(.L_x_4) ;  /* 0xfffffffc00f08947 */ /* 0x000fea000383ffff */
[----:B------:R-:W-:Y:S01]  /*0bc0*/  ULDC.64 UR4, c[0x0][0x598] ;  /* 0x0001660000047ab9 */ /* 0x000fe20000000a00 */
[----:B------:R-:W-:Y:S01]  /*0bd0*/  ULDC.64 UR36, c[0x0][0x208] ;  /* 0x0000820000247ab9 */ /* 0x000fe20000000a00 */
[----:B------:R-:W-:-:S04]  /*0be0*/  ISETP.NE.U32.AND P0, PT, RZ, UR4, PT ;  /* 0x00000004ff007c0c */ /* 0x000fc8000bf05070 */
[----:B------:R-:W-:-:S13]  /*0bf0*/  ISETP.NE.AND.EX P0, PT, RZ, UR5, PT, P0 ;  /* 0x00000005ff007c0c */ /* 0x000fda000bf05300 */
[----:B------:R-:W-:Y:S05]  /*0c00*/  @!P0 BRA `(.L_x_7) ;  /* 0x00000000001c8947 */ /* 0x000fea0003800000 */
[----:B------:R-:W0:Y:S02]  /*0c10*/  LDC.64 R4, c[0x0][0x598] ;  /* 0x00016600ff047b82 */ /* 0x000e240000000a00 */
[----:B0-----:R-:W2:Y:S02]  /*0c20*/  LDG.E.64 R4, desc[UR36][R4.64] ;  /* 0x0000002404047981 */ /* 0x001ea4000c1e1b00 */
[----:B--2---:R-:W-:-:S04]  /*0c30*/  ISETP.NE.U32.AND P0, PT, R4, RZ, PT ;  /* 0x000000ff0400720c */ /* 0x004fc80003f05070 */
[----:B------:R-:W-:-:S13]  /*0c40*/  ISETP.NE.AND.EX P0, PT, R5, RZ, PT, P0 ;  /* 0x000000ff0500720c */ /* 0x000fda0003f05300 */
[----:B------:R-:W-:Y:S05]  /*0c50*/  @!P0 BRA `(.L_x_7) ;  /* 0x0000000000088947 */ /* 0x000fea0003800000 */
[----:B------:R0:W5:Y:S01]  /*0c60*/  LD.E R96, desc[UR36][R4.64] ;  /* 0x0000002404607980 */ /* 0x000162000c101900 */
[----:B------:R-:W-:Y:S05]  /*0c70*/  BRA `(.L_x_8) ;  /* 0x0000000000247947 */ /* 0x000fea0003800000 */
.L_x_7:
[----:B------:R-:W-:Y:S02]  /*0c80*/  ULDC.64 UR4, c[0x0][0x588] ;  /* 0x0001620000047ab9 */ /* 0x000fe40000000a00 */
[----:B------:R-:W-:-:S04]  /*0c90*/  ISETP.NE.U32.AND P0, PT, RZ, UR4, PT ;  /* 0x00000004ff007c0c */ /* 0x000fc8000bf05070 */
[----:B------:R-:W-:-:S13]  /*0ca0*/  ISETP.NE.AND.EX P0, PT, RZ, UR5, PT, P0 ;  /* 0x00000005ff007c0c */ /* 0x000fda000bf05300 */
[----:B------:R-:W-:Y:S05]  /*0cb0*/  @!P0 BRA `(.L_x_9) ;  /* 0x00000000000c8947 */ /* 0x000fea0003800000 */
[----:B------:R-:W0:Y:S02]  /*0cc0*/  LDC.64 R96, c[0x0][0x588] ;  /* 0x00016200ff607b82 */ /* 0x000e240000000a00 */
[----:B0-----:R1:W5:Y:S01]  /*0cd0*/  LDG.E R96, desc[UR36][R96.64] ;  /* 0x0000002460607981 */ /* 0x001362000c1e1900 */
[----:B------:R-:W-:Y:S05]  /*0ce0*/  BRA `(.L_x_8) ;  /* 0x0000000000087947 */ /* 0x000fea0003800000 */
.L_x_9:
[----:B------:R-:W-:Y:S02]  /*0cf0*/  ULDC UR4, c[0x0][0x580] ;  /* 0x0001600000047ab9 */ /* 0x000fe40000000800 */
[----:B------:R-:W-:-:S07]  /*0d00*/  IMAD.U32 R96, RZ, RZ, UR4 ;  /* 0x00000004ff607e24 */ /* 0x000fce000f8e00ff */
.L_x_8:
[----:B------:R-:W-:Y:S02]  /*0d10*/  ULDC.64 UR4, c[0x0][0x5a0] ;  /* 0x0001680000047ab9 */ /* 0x000fe40000000a00 */
[----:B------:R-:W-:-:S04]  /*0d20*/  ISETP.NE.U32.AND P0, PT, RZ, UR4, PT ;  /* 0x00000004ff007c0c */ /* 0x000fc8000bf05070 */
[----:B------:R-:W-:-:S13]  /*0d30*/  ISETP.NE.AND.EX P0, PT, RZ, UR5, PT, P0 ;  /* 0x00000005ff007c0c */ /* 0x000fda000bf05300 */
[----:B------:R-:W-:Y:S05]  /*0d40*/  @!P0 BRA `(.L_x_10) ;  /* 0x00000000001c8947 */ /* 0x000fea0003800000 */
[----:B0-----:R-:W0:Y:S02]  /*0d50*/  LDC.64 R4, c[0x0][0x5a0] ;  /* 0x00016800ff047b82 */ /* 0x001e240000000a00 */
[----:B0-----:R-:W2:Y:S02]  /*0d60*/  LDG.E.64 R4, desc[UR36][R4.64] ;  /* 0x0000002404047981 */ /* 0x001ea4000c1e1b00 */
[----:B--2---:R-:W-:-:S04]  /*0d70*/  ISETP.NE.U32.AND P0, PT, R4, RZ, PT ;  /* 0x000000ff0400720c */ /* 0x004fc80003f05070 */
[----:B------:R-:W-:-:S13]  /*0d80*/  ISETP.NE.AND.EX P0, PT, R5, RZ, PT, P0 ;  /* 0x000000ff0500720c */ /* 0x000fda0003f05300 */
[----:B------:R-:W-:Y:S05]  /*0d90*/  @!P0 BRA `(.L_x_10) ;  /* 0x0000000000088947 */ /* 0x000fea0003800000 */
[----:B-1----:R0:W5:Y:S01]  /*0da0*/  LD.E R97, desc[UR36][R4.64] ;  /* 0x0000002404617980 */ /* 0x002162000c101900 */
[----:B------:R-:W-:Y:S05]  /*0db0*/  BRA `(.L_x_11) ;  /* 0x0000000000247947 */ /* 0x000fea0003800000 */
.L_x_10:
[----:B------:R-:W-:Y:S02]  /*0dc0*/  ULDC.64 UR4, c[0x0][0x590] ;  /* 0x0001640000047ab9 */ /* 0x000fe40000000a00 */
[----:B------:R-:W-:-:S04]  /*0dd0*/  ISETP.NE.U32.AND P0, PT, RZ, UR4, PT ;  /* 0x00000004ff007c0c */ /* 0x000fc8000bf05070 */
[----:B------:R-:W-:-:S13]  /*0de0*/  ISETP.NE.AND.EX P0, PT, RZ, UR5, PT, P0 ;  /* 0x00000005ff007c0c */ /* 0x000fda000bf05300 */
[----:B------:R-:W-:Y:S05]  /*0df0*/  @!P0 BRA `(.L_x_12) ;  /* 0x00000000000c8947 */ /* 0x000fea0003800000 */
[----:B0-----:R-:W1:Y:S02]  /*0e00*/  LDC.64 R4, c[0x0][0x590] ;  /* 0x00016400ff047b82 */ /* 0x001e640000000a00 */
[----:B-1----:R1:W5:Y:S01]  /*0e10*/  LDG.E R97, desc[UR36][R4.64] ;  /* 0x0000002404617981 */ /* 0x002362000c1e1900 */
[----:B------:R-:W-:Y:S05]  /*0e20*/  BRA `(.L_x_11) ;  /* 0x0000000000087947 */ /* 0x000fea0003800000 */
.L_x_12:
[----:B------:R-:W-:Y:S02]  /*0e30*/  ULDC UR4, c[0x0][0x584] ;  /* 0x0001610000047ab9 */ /* 0x000fe40000000800 */
[----:B-1----:R-:W-:-:S07]  /*0e40*/  IMAD.U32 R97, RZ, RZ, UR4 ;  /* 0x00000004ff617e24 */ /* 0x002fce000f8e00ff */
.L_x_11:
[----:B------:R-:W-:-:S13]  /*0e50*/  LOP3.LUT P0, RZ, R0, 0xff, RZ, 0xc0, !PT ;  /* 0x000000ff00ff7812 */ /* 0x000fda000780c0ff */
[----:B------:R-:W-:Y:S05]  /*0e60*/  @!P0 EXIT ;  /* 0x000000000000894d */ /* 0x000fea0003800000 */
[----:B------:R-:W-:Y:S01]  /*0e70*/  ULDC UR4, c[0x0][0x28c] ;  /* 0x0000a30000047ab9 */ /* 0x000fe20000000800 */
[----:B------:R-:W-:Y:S01]  /*0e80*/  LOP3.LUT R112, R19, 0x1, RZ, 0xfc, !PT ;  /* 0x0000000113707812 */ /* 0x000fe200078efcff */
[----:B------:R-:W-:Y:S01]  /*0e90*/  UIADD3 UR4, UR4, 0x7f, URZ ;  /* 0x0000007f04047890 */ /* 0x000fe2000fffe03f */
[----:B------:R-:W-:Y:S01]  /*0ea0*/  UMOV UR38, URZ ;  /* 0x0000003f00267c82 */ /* 0x000fe20008000000 */
[----:B------:R-:W-:Y:S02]  /*0eb0*/  UMOV UR39, URZ ;  /* 0x0000003f00277c82 */ /* 0x000fe40008000000 */
[----:B------:R-:W-:-:S04]  /*0ec0*/  USHF.R.S32.HI UR5, URZ, 0x1f, UR4 ;  /* 0x0000001f3f057899 */ /* 0x000fc80008011404 */
[----:B------:R-:W-:-:S04]  /*0ed0*/  ULEA.HI UR5, UR5, UR4, URZ, 0x7 ;  /* 0x0000000405057291 */ /* 0x000fc8000f8f383f */
[----:B------:R-:W-:-:S12]  /*0ee0*/  USHF.R.S32.HI UR40, URZ, 0x7, UR5 ;  /* 0x000000073f287899 */ /* 0x000fd80008011405 */
.L_x_168:
[----:B------:R-:W-:Y:S01]  /*0ef0*/  LOP3.LUT R0, R18, 0x80, RZ, 0xc0, !PT ;  /* 0x0000008012007812 */ /* 0x000fe200078ec0ff */
[----:B------:R-:W2:Y:S01]  /*0f00*/  S2UR UR7, SR_CgaCtaId ;  /* 0x00000000000779c3 */ /* 0x000ea20000008800 */
[----:B------:R-:W-:Y:S02]  /*0f10*/  UMOV UR6, 0x400 ;  /* 0x0000040000067882 */ /* 0x000fe40000000000 */
[----:B------:R-:W-:-:S06]  /*0f20*/  SHF.R.U32.HI R0, RZ, 0x7, R0 ;  /* 0x00000007ff007819 */ /* 0x000fcc0000011600 */
[----:B---3--:R-:W3:Y:S01]  /*0f30*/  SHFL.IDX PT, R0, R0, RZ, 0x1f ;  /* 0x00001fff00007589 */ /* 0x008ee200000e0000 */
[----:B--2---:R-:W-:Y:S01]  /*0f40*/  ULEA UR42, UR7, UR6, 0x18 ;  /* 0x00000006072a7291 */ /* 0x004fe2000f8ec03f */
[----:B---3--:R-:W-:-:S13]  /*0f50*/  R2UR UR4, R0 ;  /* 0x00000000000472ca */ /* 0x008fda00000e0000 */
[----:B------:R-:W-:-:S04]  /*0f60*/  ULEA.HI UR5, UR4, UR4, URZ, 0x1 ;  /* 0x0000000404057291 */ /* 0x000fc8000f8f083f */
[----:B------:R-:W-:-:S04]  /*0f70*/  ULOP3.LUT UR5, UR5, 0x7fffe, URZ, 0xc0, !UPT ;  /* 0x0007fffe05057892 */ /* 0x000fc8000f8ec03f */
[----:B------:R-:W-:-:S03]  /*0f80*/  UIADD3 UR5, UR4, -UR5, URZ ;  /* 0x8000000504057290 */ /* 0x000fc6000fffe03f */
[----:B------:R-:W-:Y:S01]  /*0f90*/  ULDC UR4, c[0x0][0x28c] ;  /* 0x0000a30000047ab9 */ /* 0x000fe20000000800 */
[----:B------:R-:W-:Y:S01]  /*0fa0*/  ULEA UR5, UR5, UR42, 0xd ;  /* 0x0000002a05057291 */ /* 0x000fe2000f8e683f */
[----:B------:R-:W-:-:S03]  /*0fb0*/  ISETP.LT.AND P0, PT, RZ, UR4, PT ;  /* 0x00000004ff007c0c */ /* 0x000fc6000bf01270 */
[----:B------:R-:W-:-:S04]  /*0fc0*/  UIADD3 UR5, UR5, 0x100, URZ ;  /* 0x0000010005057890 */ /* 0x000fc8000fffe03f */
[----:B------:R-:W-:-:S04]  /*0fd0*/  USHF.R.U32.HI UR5, URZ, 0x4, UR5 ;  /* 0x000000043f057899 */ /* 0x000fc80008011605 */
[----:B------:R-:W-:Y:S02]  /*0fe0*/  ULOP3.LUT UR41, UR5, 0x3fff, URZ, 0xc0, !UPT ;  /* 0x00003fff05297892 */ /* 0x000fe4000f8ec03f */
[----:B01--45:R-:W-:Y:S10]  /*0ff0*/  @P0 BRA `(.L_x_13) ;  /* 0x0000000000400947 */ /* 0x033ff40003800000 */
[----:B------:R-:W-:Y:S01]  /*1000*/  MOV R0, 0x0 ;  /* 0x0000000000007802 */ /* 0x000fe20000000f00 */
[----:B------:R-:W-:Y:S01]  /*1010*/  ULDC.64 UR4, c[0x4][0x68] ;  /* 0x01001a0000047ab9 */ /* 0x000fe20000000a00 */
[----:B------:R-:W-:Y:S01]  /*1020*/  ULDC.64 UR6, c[0x4][0x8] ;  /* 0x0100020000067ab9 */ /* 0x000fe20000000a00 */
[----:B01----:R-:W-:Y:S01]  /*1030*/  IMAD.U32 R4, RZ, RZ, UR4 ;  /* 0x00000004ff047e24 */ /* 0x003fe2000f8e00ff */
[----:B------:R0:W1:Y:S01]  /*1040*/  LDC.64 R14, c[0x4][R0] ;  /* 0x01000000000e7b82 */ /* 0x0000620000000a00 */
[----:B------:R-:W-:Y:S01]  /*1050*/  IMAD.U32 R5, RZ, RZ, UR5 ;  /* 0x00000005ff057e24 */ /* 0x000fe2000f8e00ff */
[----:B------:R-:W-:Y:S01]  /*1060*/  ULDC.64 UR4, c[0x4][0x70] ;  /* 0x01001c0000047ab9 */ /* 0x000fe20000000a00 */
[----:B------:R-:W-:Y:S02]  /*1070*/  IMAD.U32 R10, RZ, RZ, UR6 ;  /* 0x00000006ff0a7e24 */ /* 0x000fe4000f8e00ff */
[----:B------:R-:W-:Y:S02]  /*1080*/  IMAD.U32 R6, RZ, RZ, UR4 ;  /* 0x00000004ff067e24 */ /* 0x000fe4000f8e00ff */
[----:B------:R-:W-:-:S02]  /*1090*/  IMAD.U32 R7, RZ, RZ, UR5 ;  /* 0x00000005ff077e24 */ /* 0x000fc4000f8e00ff */
[----:B------:R-:W-:Y:S02]  /*10a0*/  IMAD.U32 R11, RZ, RZ, UR7 ;  /* 0x00000007ff0b7e24 */ /* 0x000fe4000f8e00ff */
[----:B------:R-:W-:Y:S02]  /*10b0*/  IMAD.MOV.U32 R8, RZ, RZ, 0x1e1 ;  /* 0x000001e1ff087424 */ /* 0x000fe400078e00ff */
[----:B------:R-:W-:Y:S02]  /*10c0*/  IMAD.MOV.U32 R12, RZ, RZ, 0x1 ;  /* 0x00000001ff0c7424 */ /* 0x000fe400078e00ff */
[----:B0-----:R-:W-:-:S07]  /*10d0*/  IMAD.MOV.U32 R13, RZ, RZ, RZ ;  /* 0x000000ffff0d7224 */ /* 0x001fce00078e00ff */
[----:B------:R-:W-:-:S07]  /*10e0*/  LEPC R20, `(.L_x_13) ;  /* 0x000000001014794e */ /* 0x000fce0000000000 */
[----:B-1---5:R-:W-:Y:S05]  /*10f0*/  CALL.ABS.NOINC R14 ;  /* 0x000000000e007343 */ /* 0x022fea0003c00000 */
.L_x_13:
[----:B------:R-:W-:-:S13]  /*1100*/  ISETP.NE.AND P0, PT, R112, 0x3, PT ;  /* 0x000000037000780c */ /* 0x000fda0003f05270 */
[----:B------:R-:W-:Y:S05]  /*1110*/  @!P0 BRA `(.L_x_14) ;  /* 0x0000000000048947 */ /* 0x000fea0003800000 */
[----:B------:R-:W-:Y:S01]  /*1120*/  BPT.TRAP 0x1 ;  /* 0x000000040000795c */ /* 0x000fe20000300000 */
.L_x_14:
[----:B------:R-:W-:Y:S02]  /*1130*/  IMAD.U32 R3, RZ, RZ, UR39 ;  /* 0x00000027ff037e24 */ /* 0x000fe4000f8e00ff */
[----:B------:R-:W-:-:S03]  /*1140*/  IMAD.U32 R0, RZ, RZ, UR38 ;  /* 0x00000026ff007e24 */ /* 0x000fc6000f8e00ff */
[----:B------:R-:W-:Y:S02]  /*1150*/  LEA R3, R3, UR42, 0x3 ;  /* 0x0000002a03037c11 */ /* 0x000fe4000f8e18ff */
[----:B------:R-:W-:-:S04]  /*1160*/  SHF.L.U32 R0, R0, 0x1f, RZ ;  /* 0x0000001f00007819 */ /* 0x000fc800000006ff */
[----:B------:R2:W3:Y:S01]  /*1170*/  SYNCS.PHASECHK.TRANS64.TRYWAIT P1, [R3+URZ], R0 ;  /* 0x00000000030075a7 */ /* 0x0004e2000802017f */
[----:B------:R-:W-:Y:S05]  /*1180*/  @!P0 BRA `(.L_x_15) ;  /* 0x0000000000048947 */ /* 0x000fea0003800000 */
[----:B------:R-:W-:Y:S01]  /*1190*/  BPT.TRAP 0x1 ;  /* 0x000000040000795c */ /* 0x000fe20000300000 */
.L_x_15:
[----:B---3--:R-:W-:Y:S05]  /*11a0*/  @P1 BRA `(.L_x_16) ;  /* 0x0000000000081947 */ /* 0x008fea0003800000 */
[----:B------:R-:W3:Y:S02]  /*11b0*/  SYNCS.PHASECHK.TRANS64.TRYWAIT P1, [R3+URZ], R0 ;  /* 0x00000000030075a7 */ /* 0x000ee4000802017f */
[----:B---3--:R-:W-:Y:S05]  /*11c0*/  @!P1 BRA `(.L_x_17) ;  /* 0x000000a800709947 */ /* 0x008fea0003800000 */
.L_x_16:
[----:B------:R-:W-:-:S04]  /*11d0*/  UISETP.LT.AND UP0, UPT, UR40, 0x1, UPT ;  /* 0x000000012800788c */ /* 0x000fc8000bf01270 */
[----:B------:R-:W-:-:S04]  /*11e0*/  USEL UR4, UR40, 0x1, UP0 ;  /* 0x0000000128047887 */ /* 0x000fc80008000000 */
[----:B------:R-:W-:-:S06]  /*11f0*/  UIADD3 UR4, UR40, -UR4, URZ ;  /* 0x8000000428047290 */ /* 0x000fcc000fffe03f */
[----:B--23--:R-:W-:Y:S01]  /*1200*/  MOV R0, UR4 ;  /* 0x0000000400007c02 */ /* 0x00cfe20008000f00 */
[----:B------:R-:W-:Y:S05]  /*1210*/  WARPSYNC.ALL ;  /* 0x0000000000007948 */ /* 0x000fea0003800000 */
[----:B------:R-:W-:Y:S01]  /*1220*/  ISETP.GE.AND P1, PT, R0, 0x1, PT ;  /* 0x000000010000780c */ /* 0x000fe20003f26270 */
[----:B------:R-:W-:Y:S01]  /*1230*/  UIADD3 UR4, UR42, 0x30100, URZ ;  /* 0x000301002a047890 */ /* 0x000fe2000fffe03f */
[----:B------:R-:W-:Y:S01]  /*1240*/  WARPGROUP.ARRIVE ;  /* 0x00000000000079c5 */ /* 0x000fe20000000000 */
[----:B------:R-:W-:Y:S01]  /*1250*/  UMOV UR9, 0x40000040 ;  /* 0x4000004000097882 */ /* 0x000fe20000000000 */
[----:B------:R-:W-:Y:S01]  /*1260*/  UMOV UR11, 0x40000040 ;  /* 0x40000040000b7882 */ /* 0x000fe20000000000 */
[----:B------:R-:W-:Y:S01]  /*1270*/  USHF.R.U32.HI UR4, URZ, 0x4, UR4 ;  /* 0x000000043f047899 */ /* 0x000fe20008011604 */
[----:B------:R-:W-:Y:S01]  /*1280*/  UMOV UR17, UR9 ;  /* 0x0000000900117c82 */ /* 0x000fe20008000000 */
[----:B------:R-:W-:-:S02]  /*1290*/  UMOV UR19, 0x40000040 ;  /* 0x4000004000137882 */ /* 0x000fc40000000000 */
[----:B------:R-:W-:Y:S02]  /*12a0*/  ULOP3.LUT UR5, UR4, 0x3fff, URZ, 0xc0, !UPT ;  /* 0x00003fff04057892 */ /* 0x000fe4000f8ec03f */
[----:B------:R-:W-:Y:S02]  /*12b0*/  ULOP3.LUT UR4, UR41, 0x10000, URZ, 0xfc, !UPT ;  /* 0x0001000029047892 */ /* 0x000fe4000f8efc3f */
[----:B------:R-:W-:Y:S02]  /*12c0*/  ULOP3.LUT UR5, UR5, 0x10000, URZ, 0xfc, !UPT ;  /* 0x0001000005057892 */ /* 0x000fe4000f8efc3f */
[----:B------:R-:W-:Y:S02]  /*12d0*/  UIMAD UR8, UR39, 0x1800, UR4 ;  /* 0x00001800270878a4 */ /* 0x000fe4000f8e0204 */
[----:B------:R-:W-:Y:S01]  /*12e0*/  UIMAD UR6, UR39, 0x300, UR5 ;  /* 0x00000300270678a4 */ /* 0x000fe2000f8e0205 */
[----:B------:R-:W-:Y:S01]  /*12f0*/  UMOV UR13, UR9 ;  /* 0x00000009000d7c82 */ /* 0x000fe20008000000 */
[----:B------:R-:W-:-:S02]  /*1300*/  UMOV UR15, 0x40000040 ;  /* 0x40000040000f7882 */ /* 0x000fc40000000000 */
[----:B------:R-:W-:Y:S01]  /*1310*/  UIADD3 UR18, UR6, 0x80, URZ ;  /* 0x0000008006127890 */ /* 0x000fe2000fffe03f */
[----:B------:R-:W-:Y:S02]  /*1320*/  UMOV UR16, UR8 ;  /* 0x0000000800107c82 */ /* 0x000fe40008000000 */
[----:B------:R-:W-:Y:S01]  /*1330*/  UMOV UR10, UR6 ;  /* 0x00000006000a7c82 */ /* 0x000fe20008000000 */
[----:B------:R-:W-:Y:S01]  /*1340*/  UIADD3 UR14, UR6, 0x100, URZ ;  /* 0x00000100060e7890 */ /* 0x000fe2000fffe03f */
[----:B------:R-:W-:Y:S01]  /*1350*/  HGMMA.64x16x16.F32 R88, gdesc[UR8], RZ, !UPT, gsb0 ;  /* 0x00200000085879f0 */ /* 0x000fe2000c0008ff */
[----:B------:R-:W-:Y:S01]  /*1360*/  UMOV UR12, UR8 ;  /* 0x00000008000c7c82 */ /* 0x000fe20008000000 */
[----:B------:R-:W-:Y:S01]  /*1370*/  UIADD3 UR7, UR8, 0x400, URZ ;  /* 0x0000040008077890 */ /* 0x000fe2000fffe03f */
[----:B------:R-:W-:Y:S01]  /*1380*/  UMOV UR22, UR10 ;  /* 0x0000000a00167c82 */ /* 0x000fe20008000000 */
[----:B------:R-:W-:Y:S01]  /*1390*/  UMOV UR23, UR11 ;  /* 0x0000000b00177c82 */ /* 0x000fe20008000000 */
[----:B------:R-:W-:-:S02]  /*13a0*/  WARPGROUP.DEPBAR.LE gsb0, 0x0 ;  /* 0x00008000000079c5 */ /* 0x000fc40000010000 */
[----:B------:R-:W-:-:S06]  /*13b0*/  WARPGROUP.ARRIVE ;  /* 0x00000000000079c5 */ /* 0x000fcc0000000000 */
[----:B------:R-:W-:Y:S03]  /*13c0*/  HGMMA.64x16x16.F32 R64, gdesc[UR16], RZ, !UPT, gsb0 ;  /* 0x00200000104079f0 */ /* 0x000fe6000c0008ff */
[----:B------:R-:W-:Y:S02]  /*13d0*/  WARPGROUP.DEPBAR.LE gsb0, 0x0 ;  /* 0x00008000000079c5 */ /* 0x000fe40000010000 */
[----:B------:R-:W-:-:S06]  /*13e0*/  WARPGROUP.ARRIVE ;  /* 0x00000000000079c5 */ /* 0x000fcc0000000000 */
[----:B------:R-:W-:Y:S01]  /*13f0*/  HGMMA.64x16x16.F32 R40, gdesc[UR12], RZ, !UPT, gsb0 ;  /* 0x002000000c2879f0 */ /* 0x000fe2000c0008ff */
[----:B------:R-:W-:Y:S01]  /*1400*/  UMOV UR12, UR7 ;  /* 0x00000007000c7c82 */ /* 0x000fe20008000000 */
[----:B------:R-:W-:Y:S01]  /*1410*/  UMOV UR13, 0x40000040 ;  /* 0x40000040000d7882 */ /* 0x000fe20000000000 */
[----:B------:R-:W-:Y:S01]  /*1420*/  UMOV UR16, UR12 ;  /* 0x0000000c00107c82 */ /* 0x000fe20008000000 */
[----:B------:R-:W-:Y:S01]  /*1430*/  UMOV UR17, UR13 ;  /* 0x0000000d00117c82 */ /* 0x000fe20008000000 */
[----:B------:R-:W-:Y:S01]  /*1440*/  UMOV UR20, UR12 ;  /* 0x0000000c00147c82 */ /* 0x000fe20008000000 */
[----:B------:R-:W-:Y:S01]  /*1450*/  UMOV UR21, UR13 ;  /* 0x0000000d00157c82 */ /* 0x000fe20008000000 */
[----:B------:R-:W-:Y:S01]  /*1460*/  UIADD3 UR7, UR8, 0x800, URZ ;  /* 0x0000080008077890 */ /* 0x000fe2000fffe03f */
[----:B------:R-:W-:Y:S02]  /*1470*/  WARPGROUP.DEPBAR.LE gsb0, 0x0 ;  /* 0x00008000000079c5 */ /* 0x000fe40000010000 */
[----:B------:R-:W-:-:S06]  /*1480*/  WARPGROUP.ARRIVE ;  /* 0x00000000000079c5 */ /* 0x000fcc0000000000 */
[----:B------:R-:W-:Y:S03]  /*1490*/  HGMMA.64x16x16.F32 R32, gdesc[UR12], RZ, !UPT, gsb0 ;  /* 0x002000000c2079f0 */ /* 0x000fe6000c0008ff */
[----:B------:R-:W-:Y:S02]  /*14a0*/  WARPGROUP.DEPBAR.LE gsb0, 0x0 ;  /* 0x00008000000079c5 */ /* 0x000fe40000010000 */
[----:B------:R-:W-:-:S06]  /*14b0*/  WARPGROUP.ARRIVE ;  /* 0x00000000000079c5 */ /* 0x000fcc0000000000 */
[----:B------:R-:W-:Y:S03]  /*14c0*/  HGMMA.64x16x16.F32 R56, gdesc[UR16], RZ, !UPT, gsb0 ;  /* 0x00200000103879f0 */ /* 0x000fe6000c0008ff */
[----:B------:R-:W-:Y:S02]  /*14d0*/  WARPGROUP.DEPBAR.LE gsb0, 0x0 ;  /* 0x00008000000079c5 */ /* 0x000fe40000010000 */
[----:B------:R-:W-:-:S06]  /*14e0*/  WARPGROUP.ARRIVE ;  /* 0x00000000000079c5 */ /* 0x000fcc0000000000 */
[----:B------:R-:W-:Y:S01]  /*14f0*/  HGMMA.64x16x16.F32 R80, gdesc[UR20], RZ, !UPT, gsb0 ;  /* 0x00200000145079f0 */ /* 0x000fe2000c0008ff */
[----:B------:R-:W-:Y:S01]  /*1500*/  UMOV UR22, UR10 ;  /* 0x0000000a00167c82 */ /* 0x000fe20008000000 */
[----:B------:R-:W-:Y:S01]  /*1510*/  UMOV UR23, UR11 ;  /* 0x0000000b00177c82 */ /* 0x000fe20008000000 */
[----:B------:R-:W-:Y:S01]  /*1520*/  UMOV UR20, UR7 ;  /* 0x0000000700147c82 */ /* 0x000fe20008000000 */
[----:B------:R-:W-:Y:S01]  /*1530*/  UMOV UR21, 0x40000040 ;  /* 0x4000004000157882 */ /* 0x000fe20000000000 */
[----:B------:R-:W-:Y:S01]  /*1540*/  UMOV UR16, UR20 ;  /* 0x0000001400107c82 */ /* 0x000fe20008000000 */
[----:B------:R-:W-:Y:S01]  /*1550*/  UMOV UR17, UR21 ;  /* 0x0000001500117c82 */ /* 0x000fe20008000000 */
[----:B------:R-:W-:Y:S01]  /*1560*/  UMOV UR12, UR20 ;  /* 0x00000014000c7c82 */ /* 0x000fe20008000000 */
[----:B------:R-:W-:Y:S01]  /*1570*/  UMOV UR13, UR21 ;  /* 0x00000015000d7c82 */ /* 0x000fe20008000000 */
[----:B------:R-:W-:Y:S01]  /*1580*/  UIADD3 UR7, UR8, 0x402, URZ ;  /* 0x0000040208077890 */ /* 0x000fe2000fffe03f */
[----:B------:R-:W-:-:S02]  /*1590*/  WARPGROUP.DEPBAR.LE gsb0, 0x0 ;  /* 0x00008000000079c5 */ /* 0x000fc40000010000 */
[----:B------:R-:W-:-:S06]  /*15a0*/  WARPGROUP.ARRIVE ;  /* 0x00000000000079c5 */ /* 0x000fcc0000000000 */
[----:B------:R-:W-:Y:S01]  /*15b0*/  HGMMA.64x16x16.F32 R72, gdesc[UR20], RZ, !UPT, gsb0 ;  /* 0x00200000144879f0 */ /* 0x000fe2000c0008ff */
[----:B------:R-:W-:Y:S01]  /*15c0*/  UIADD3 UR22, UR6, 0x82, URZ ;  /* 0x0000008206167890 */ /* 0x000fe2000fffe03f */
[----:B------:R-:W-:Y:S01]  /*15d0*/  UMOV UR23, 0x40000040 ;  /* 0x4000004000177882 */ /* 0x000fe20000000000 */
[----:B------:R-:W-:Y:S02]  /*15e0*/  WARPGROUP.DEPBAR.LE gsb0, 0x0 ;  /* 0x00008000000079c5 */ /* 0x000fe40000010000 */
[----:B------:R-:W-:-:S06]  /*15f0*/  WARPGROUP.ARRIVE ;  /* 0x00000000000079c5 */ /* 0x000fcc0000000000 */
[----:B------:R-:W-:Y:S01]  /*1600*/  HGMMA.64x16x16.F32 R48, gdesc[UR16], RZ, !UPT, gsb0 ;  /* 0x00200000103079f0 */ /* 0x000fe2000c0008ff */
[----:B------:R-:W-:Y:S02]  /*1610*/  UIADD3 UR16, UR8, 0x2, URZ ;  /* 0x0000000208107890 */ /* 0x000fe4000fffe03f */
[----:B------:R-:W-:Y:S01]  /*1620*/  UIADD3 UR18, UR6, 0x2, URZ ;  /* 0x0000000206127890 */ /* 0x000fe2000fffe03f */
[----:B------:R-:W-:Y:S01]  /*1630*/  UMOV UR17, 0x40000040 ;  /* 0x4000004000117882 */ /* 0x000fe20000000000 */
[----:B------:R-:W-:Y:S01]  /*1640*/  UMOV UR19, 0x40000040 ;  /* 0x4000004000137882 */ /* 0x000fe20000000000 */
[----:B------:R-:W-:Y:S02]  /*1650*/  UMOV UR21, UR17 ;  /* 0x0000001100157c82 */ /* 0x000fe40008000000 */
[----:B------:R-:W-:Y:S01]  /*1660*/  UMOV UR20, UR16 ;  /* 0x0000001000147c82 */ /* 0x000fe20008000000 */
[----:B------:R-:W-:Y:S02]  /*1670*/  WARPGROUP.DEPBAR.LE gsb0, 0x0 ;  /* 0x00008000000079c5 */ /* 0x000fe40000010000 */
[----:B------:R-:W-:-:S06]  /*1680*/  WARPGROUP.ARRIVE ;  /* 0x00000000000079c5 */ /* 0x000fcc0000000000 */
[----:B------:R-:W-:Y:S01]  /*1690*/  HGMMA.64x16x16.F32 R24, gdesc[UR12], RZ, !UPT, gsb0 ;  /* 0x002000000c1879f0 */ /* 0x000fe2000c0008ff */
[----:B------:R-:W-:Y:S01]  /*16a0*/  UIADD3 UR14, UR6, 0x102, URZ ;  /* 0x00000102060e7890 */ /* 0x000fe2000fffe03f */
[----:B------:R-:W-:Y:S01]  /*16b0*/  UMOV UR12, UR16 ;  /* 0x00000010000c7c82 */ /* 0x000fe20008000000 */
[----:B------:R-:W-:Y:S01]  /*16c0*/  UMOV UR13, UR17 ;  /* 0x00000011000d7c82 */ /* 0x000fe20008000000 */
[----:B------:R-:W-:Y:S01]  /*16d0*/  UMOV UR15, 0x40000040 ;  /* 0x40000040000f7882 */ /* 0x000fe20000000000 */
[----:B------:R-:W-:Y:S02]  /*16e0*/  WARPGROUP.DEPBAR.LE gsb0, 0x0 ;  /* 0x00008000000079c5 */ /* 0x000fe40000010000 */
[----:B------:R-:W-:-:S06]  /*16f0*/  WARPGROUP.ARRIVE ;  /* 0x00000000000079c5 */ /* 0x000fcc0000000000 */
[----:B------:R-:W-:Y:S03]  /*1700*/  HGMMA.64x16x16.F32 R88, gdesc[UR16], R88, gsb0 ;  /* 0x00200000105879f0 */ /* 0x000fe60008000858 */
[----:B------:R-:W-:Y:S02]  /*1710*/  WARPGROUP.DEPBAR.LE gsb0, 0x0 ;  /* 0x00008000000079c5 */ /* 0x000fe40000010000 */
[----:B------:R-:W-:-:S06]  /*1720*/  WARPGROUP.ARRIVE ;  /* 0x00000000000079c5 */ /* 0x000fcc0000000000 */
[----:B------:R-:W-:Y:S03]  /*1730*/  HGMMA.64x16x16.F32 R64, gdesc[UR20], R64, gsb0 ;  /* 0x00200000144079f0 */ /* 0x000fe60008000840 */
[----:B------:R-:W-:Y:S02]  /*1740*/  WARPGROUP.DEPBAR.LE gsb0, 0x0 ;  /* 0x00008000000079c5 */ /* 0x000fe40000010000 */
[----:B------:R-:W-:-:S06]  /*1750*/  WARPGROUP.ARRIVE ;  /* 0x00000000000079c5 */ /* 0x000fcc0000000000 */
[----:B------:R-:W-:Y:S01]  /*1760*/  HGMMA.64x16x16.F32 R40, gdesc[UR12], R40, gsb0 ;  /* 0x002000000c2879f0 */ /* 0x000fe20008000828 */
        /* <DEDUP_REMOVED lines=25> */
[----:B------:R-:W-:Y:S01]  /*1900*/  HGMMA.64x16x16.F32 R72, gdesc[UR16], R72, gsb0 ;  /* 0x00200000104879f0 */ /* 0x000fe20008000848 */
[----:B------:R-:W-:Y:S02]  /*1910*/  UIADD3 UR16, UR8, 0x4, URZ ;  /* 0x0000000408107890 */ /* 0x000fe4000fffe03f */
[----:B------:R-:W-:Y:S01]  /*1920*/  UIADD3 UR18, UR6, 0x4, URZ ;  /* 0x0000000406127890 */ /* 0x000fe2000fffe03f */
[----:B------:R-:W-:Y:S01]  /*1930*/  UMOV UR17, 0x40000040 ;  /* 0x4000004000117882 */ /* 0x000fe20000000000 */
[----:B------:R-:W-:Y:S01]  /*1940*/  UMOV UR19, 0x40000040 ;  /* 0x4000004000137882 */ /* 0x000fe20000000000 */
[----:B------:R-:W-:Y:S02]  /*1950*/  WARPGROUP.DEPBAR.LE gsb0, 0x0 ;  /* 0x00008000000079c5 */ /* 0x000fe40000010000 */
[----:B------:R-:W-:-:S06]  /*1960*/  WARPGROUP.ARRIVE ;  /* 0x00000000000079c5 */ /* 0x000fcc0000000000 */
[----:B------:R-:W-:Y:S01]  /*1970*/  HGMMA.64x16x16.F32 R48, gdesc[UR20], R48, gsb0 ;  /* 0x00200000143079f0 */ /* 0x000fe20008000830 */
[----:B------:R-:W-:Y:S01]  /*1980*/  UIADD3 UR22, UR6, 0x84, URZ ;  /* 0x0000008406167890 */ /* 0x000fe2000fffe03f */
[----:B------:R-:W-:Y:S01]  /*1990*/  UMOV UR20, UR16 ;  /* 0x0000001000147c82 */ /* 0x000fe20008000000 */
[----:B------:R-:W-:Y:S01]  /*19a0*/  UMOV UR21, UR17 ;  /* 0x0000001100157c82 */ /* 0x000fe20008000000 */
        /* <DEDUP_REMOVED lines=251> */
[----:B------:R-:W-:Y:S02]  /*2960*/  WARPGROUP.DEPBAR.LE gsb0, 0x0 ;  /* 0x00008000000079c5 */ /* 0x000fe40000010000 */
[----:B------:R-:W-:-:S06]  /*2970*/  WARPGROUP.ARRIVE ;  /* 0x00000000000079c5 */ /* 0x000fcc0000000000 */
[----:B------:R-:W-:Y:S01]  /*2980*/  HGMMA.64x16x16.F32 R72, gdesc[UR16], R72, gsb0 ;  /* 0x00200000104879f0 */ /* 0x000fe20008000848 */
[----:B------:R-:W-:Y:S01]  /*2990*/  UIADD3 UR18, UR6, 0x206, URZ ;  /* 0x0000020606127890 */ /* 0x000fe2000fffe03f */
[----:B------:R-:W-:Y:S01]  /*29a0*/  UMOV UR19, 0x40000040 ;  /* 0x4000004000137882 */ /* 0x000fe20000000000 */
        /* <DEDUP_REMOVED lines=8> */
[----:B------:R-:W-:Y:S02]  /*2a30*/  UIADD3 UR12, UR8, 0xc06, URZ ;  /* 0x00000c06080c7890 */ /* 0x000fe4000fffe03f */
[----:B------:R-:W-:Y:S01]  /*2a40*/  UIADD3 UR14, UR6, 0x186, URZ ;  /* 0x00000186060e7890 */ /* 0x000fe2000fffe03f */
[----:B------:R-:W-:Y:S01]  /*2a50*/  UMOV UR13, 0x40000040 ;  /* 0x40000040000d7882 */ /* 0x000fe20000000000 */
[----:B------:R-:W-:Y:S01]  /*2a60*/  UMOV UR15, 0x40000040 ;  /* 0x40000040000f7882 */ /* 0x000fe20000000000 */
[----:B------:R-:W-:Y:S02]  /*2a70*/  UMOV UR17, UR13 ;  /* 0x0000000d00117c82 */ /* 0x000fe40008000000 */
[----:B------:R-:W-:Y:S01]  /*2a80*/  UMOV UR16, UR12 ;  /* 0x0000000c00107c82 */ /* 0x000fe20008000000 */
[----:B------:R-:W-:Y:S01]  /*2a90*/  UMOV UR20, UR12 ;  /* 0x0000000c00147c82 */ /* 0x000fe20008000000 */
[----:B------:R-:W-:Y:S01]  /*2aa0*/  UMOV UR21, UR13 ;  /* 0x0000000d00157c82 */ /* 0x000fe20008000000 */
[----:B------:R-:W-:-:S02]  /*2ab0*/  UIADD3 UR6, UR8, 0x1006, URZ ;  /* 0x0000100608067890 */ /* 0x000fc4000fffe03f */
        /* <DEDUP_REMOVED lines=29> */
[----:B------:R-:W-:Y:S02]  /*2c90*/  WARPGROUP.DEPBAR.LE gsb0, 0x0 ;  /* 0x00008000000079c5 */ /* 0x000fe40000010000 */
[----:B------:R-:W-:-:S06]  /*2ca0*/  WARPGROUP.ARRIVE ;  /* 0x00000000000079c5 */ /* 0x000fcc0000000000 */
[----:B------:R-:W-:Y:S01]  /*2cb0*/  HGMMA.64x16x16.F32 R72, gdesc[UR12], R72, gsb0 ;  /* 0x002000000c4879f0 */ /* 0x000fe20008000848 */
        /* <DEDUP_REMOVED lines=9> */
[----:B------:R-:W-:Y:S05]  /*2d50*/  @!P1 BRA `(.L_x_18) ;  /* 0x0000001c00489947 */ /* 0x000fea0003800000 */
[----:B------:R-:W-:-:S04]  /*2d60*/  UIADD3 UR6, UR39, 0x1, URZ ;  /* 0x0000000127067890 */ /* 0x000fc8000fffe03f */
[----:B------:R-:W-:-:S04]  /*2d70*/  UISETP.NE.AND UP0, UPT, UR6, 0x2, UPT ;  /* 0x000000020600788c */ /* 0x000fc8000bf05270 */
[----:B------:R-:W-:Y:S02]  /*2d80*/  USEL UR7, URZ, 0x1, UP0 ;  /* 0x000000013f077887 */ /* 0x000fe40008000000 */
[----:B------:R-:W-:Y:S02]  /*2d90*/  USEL UR6, UR6, URZ, UP0 ;  /* 0x0000003f06067287 */ /* 0x000fe40008000000 */
[----:B------:R-:W-:-:S06]  /*2da0*/  ULOP3.LUT UR7, UR38, UR7, URZ, 0x3c, !UPT ;  /* 0x0000000726077292 */ /* 0x000fcc000f8e3c3f */
[----:B01----:R-:W-:Y:S01]  /*2db0*/  IMAD.U32 R5, RZ, RZ, UR7 ;  /* 0x00000007ff057e24 */ /* 0x003fe2000f8e00ff */
[----:B------:R-:W-:-:S06]  /*2dc0*/  UMOV UR7, UR39 ;  /* 0x0000002700077c82 */ /* 0x000fcc0008000000 */
.L_x_25:
[----:B01----:R-:W-:Y:S05]  /*2dd0*/  @!P0 BRA `(.L_x_19) ;  /* 0x0000000000048947 */ /* 0x003fea0003800000 */
[----:B------:R-:W-:Y:S01]  /*2de0*/  BPT.TRAP 0x1 ;  /* 0x000000040000795c */ /* 0x000fe20000300000 */
.L_x_19:
[----:B------:R-:W0:Y:S01]  /*2df0*/  S2UR UR9, SR_CgaCtaId ;  /* 0x00000000000979c3 */ /* 0x000e220000008800 */
[----:B------:R-:W-:Y:S01]  /*2e00*/  UMOV UR8, 0x400 ;  /* 0x0000040000087882 */ /* 0x000fe20000000000 */
[----:B------:R-:W-:Y:S01]  /*2e10*/  SHF.L.U32 R3, R5, 0x1f, RZ ;  /* 0x0000001f05037819 */ /* 0x000fe200000006ff */
[----:B0-----:R-:W-:-:S04]  /*2e20*/  ULEA UR8, UR9, UR8, 0x18 ;  /* 0x0000000809087291 */ /* 0x001fc8000f8ec03f */
[----:B------:R-:W-:-:S09]  /*2e30*/  ULEA UR9, UR6, UR8, 0x3 ;  /* 0x0000000806097291 */ /* 0x000fd2000f8e183f */
[----:B------:R0:W1:Y:S01]  /*2e40*/  SYNCS.PHASECHK.TRANS64.TRYWAIT P1, [UR9], R3 ;  /* 0x00000003ff0075a7 */ /* 0x0000620008020149 */
[----:B------:R-:W-:Y:S05]  /*2e50*/  @!P0 BRA `(.L_x_20) ;  /* 0x0000000000048947 */ /* 0x000fea0003800000 */
[----:B------:R-:W-:Y:S01]  /*2e60*/  BPT.TRAP 0x1 ;  /* 0x000000040000795c */ /* 0x000fe20000300000 */
.L_x_20:
[----:B-1----:R-:W-:Y:S05]  /*2e70*/  @P1 BRA `(.L_x_21) ;  /* 0x0000000000081947 */ /* 0x002fea0003800000 */
[----:B------:R-:W1:Y:S02]  /*2e80*/  SYNCS.PHASECHK.TRANS64.TRYWAIT P1, [UR9], R3 ;  /* 0x00000003ff0075a7 */ /* 0x000e640008020149 */
[----:B-1----:R-:W-:Y:S05]  /*2e90*/  @!P1 BRA `(.L_x_22) ;  /* 0x0000008c00509947 */ /* 0x002fea0003800000 */
.L_x_21:
[----:B------:R-:W-:Y:S01]  /*2ea0*/  UIMAD UR10, UR6, 0x1800, UR4 ;  /* 0x00001800060a78a4 */ /* 0x000fe2000f8e0204 */
[----:B------:R-:W-:Y:S01]  /*2eb0*/  WARPGROUP.ARRIVE ;  /* 0x00000000000079c5 */ /* 0x000fe20000000000 */
[----:B------:R-:W-:Y:S01]  /*2ec0*/  UIMAD UR12, UR6, 0x300, UR5 ;  /* 0x00000300060c78a4 */ /* 0x000fe2000f8e0205 */
[----:B------:R-:W-:Y:S01]  /*2ed0*/  UMOV UR21, 0x40000040 ;  /* 0x4000004000157882 */ /* 0x000fe20000000000 */
[----:B------:R-:W-:Y:S02]  /*2ee0*/  UMOV UR23, 0x40000040 ;  /* 0x4000004000177882 */ /* 0x000fe40000000000 */
[----:B------:R-:W-:Y:S01]  /*2ef0*/  UIADD3 UR18, UR12, 0x80, URZ ;  /* 0x000000800c127890 */ /* 0x000fe2000fffe03f */
[----:B------:R-:W-:Y:S02]  /*2f00*/  UMOV UR20, UR10 ;  /* 0x0000000a00147c82 */ /* 0x000fe40008000000 */
[----:B------:R-:W-:Y:S01]  /*2f10*/  UMOV UR22, UR12 ;  /* 0x0000000c00167c82 */ /* 0x000fe20008000000 */
[----:B------:R-:W-:Y:S01]  /*2f20*/  UMOV UR16, UR20 ;  /* 0x0000001400107c82 */ /* 0x000fe20008000000 */
[----:B------:R-:W-:Y:S01]  /*2f30*/  HGMMA.64x16x16.F32 R88, gdesc[UR20], R88, gsb0 ;  /* 0x00200000145879f0 */ /* 0x000fe20008000858 */
[----:B------:R-:W-:Y:S01]  /*2f40*/  UMOV UR17, UR21 ;  /* 0x0000001500117c82 */ /* 0x000fe20008000000 */
[----:B------:R-:W-:Y:S01]  /*2f50*/  UMOV UR19, 0x40000040 ;  /* 0x4000004000137882 */ /* 0x000fe20000000000 */
[----:B------:R-:W-:Y:S01]  /*2f60*/  UIADD3 UR26, UR12, 0x100, URZ ;  /* 0x000001000c1a7890 */ /* 0x000fe2000fffe03f */
[----:B------:R-:W-:Y:S01]  /*2f70*/  UMOV UR24, UR20 ;  /* 0x0000001400187c82 */ /* 0x000fe20008000000 */
[----:B------:R-:W-:Y:S01]  /*2f80*/  UMOV UR25, UR21 ;  /* 0x0000001500197c82 */ /* 0x000fe20008000000 */
[----:B------:R-:W-:Y:S01]  /*2f90*/  UMOV UR27, 0x40000040 ;  /* 0x40000040001b7882 */ /* 0x000fe20000000000 */
[----:B------:R-:W-:-:S02]  /*2fa0*/  UIADD3 UR9, UR10, 0x400, URZ ;  /* 0x000004000a097890 */ /* 0x000fc4000fffe03f */
[----:B------:R-:W-:Y:S01]  /*2fb0*/  UIADD3 UR14, UR12, 0x206, URZ ;  /* 0x000002060c0e7890 */ /* 0x000fe2000fffe03f */
[----:B------:R-:W-:Y:S01]  /*2fc0*/  UMOV UR15, 0x40000040 ;  /* 0x40000040000f7882 */ /* 0x000fe20000000000 */
        /* <DEDUP_REMOVED lines=26> */
[----:B------:R-:W-:Y:S01]  /*3170*/  UIADD3 UR9, UR10, 0x402, URZ ;  /* 0x000004020a097890 */ /* 0x000fe2000fffe03f */
[----:B------:R-:W-:Y:S02]  /*3180*/  WARPGROUP.DEPBAR.LE gsb0, 0x0 ;  /* 0x00008000000079c5 */ /* 0x000fe40000010000 */
[----:B------:R-:W-:-:S06]  /*3190*/  WARPGROUP.ARRIVE ;  /* 0x00000000000079c5 */ /* 0x000fcc0000000000 */
[----:B------:R-:W-:Y:S01]  /*31a0*/  HGMMA.64x16x16.F32 R72, gdesc[UR20], R72, gsb0 ;  /* 0x00200000144879f0 */ /* 0x000fe20008000848 */
[----:B------:R-:W-:Y:S01]  /*31b0*/  UMOV UR22, UR26 ;  /* 0x0000001a00167c82 */ /* 0x000fe20008000000 */
[----:B------:R-:W-:Y:S01]  /*31c0*/  UMOV UR23, UR27 ;  /* 0x0000001b00177c82 */ /* 0x000fe20008000000 */
        /* <DEDUP_REMOVED lines=18> */
[----:B------:R-:W-:-:S02]  /*32f0*/  WARPGROUP.DEPBAR.LE gsb0, 0x0 ;  /* 0x00008000000079c5 */ /* 0x000fc40000010000 */
        /* <DEDUP_REMOVED lines=315> */
[----:B------:R-:W-:Y:S01]  /*46b0*/  UIADD3 UR10, UR10, 0x1406, URZ ;  /* 0x000014060a0a7890 */ /* 0x000fe2000fffe03f */
        /* <DEDUP_REMOVED lines=41> */
[----:B------:R-:W-:Y:S01]  /*4950*/  BPT.TRAP 0x1 ;  /* 0x000000040000795c */ /* 0x000fe20000300000 */
.L_x_23:
[----:B------:R-:W-:Y:S01]  /*4960*/  ULEA UR8, UR7, UR8, 0x3 ;  /* 0x0000000807087291 */ /* 0x000fe2000f8e183f */
[----:B------:R-:W-:-:S03]  /*4970*/  ISETP.GT.U32.AND P1, PT, R19, 0x1, PT ;  /* 0x000000011300780c */ /* 0x000fc60003f24070 */
[----:B------:R-:W-:-:S04]  /*4980*/  UIADD3 UR8, UR8, 0x10, URZ ;  /* 0x0000001008087890 */ /* 0x000fc8000fffe03f */
[----:B------:R-:W-:-:S09]  /*4990*/  UPRMT UR8, URZ, 0x654, UR8 ;  /* 0x000006543f087896 */ /* 0x000fd20008000008 */
[----:B------:R-:W-:Y:S01]  /*49a0*/  SYNCS.ARRIVE.TRANS64.RED.A1T0 RZ, [UR8], RZ ;  /* 0x000000ffffff79a7 */ /* 0x000fe20008100408 */
[----:B------:R-:W-:Y:S05]  /*49b0*/  @P1 BRA `(.L_x_24) ;  /* 0x0000000000041947 */ /* 0x000fea0003800000 */
[----:B------:R-:W-:Y:S01]  /*49c0*/  BPT.TRAP 0x1 ;  /* 0x000000040000795c */ /* 0x000fe20000300000 */
.L_x_24:
[----:B------:R-:W-:Y:S01]  /*49d0*/  UIADD3 UR6, UR6, 0x1, URZ ;  /* 0x0000000106067890 */ /* 0x000fe2000fffe03f */
[C---:B------:R-:W-:Y:S01]  /*49e0*/  ISETP.GT.AND P1, PT, R0.reuse, 0x1, PT ;  /* 0x000000010000780c */ /* 0x040fe20003f24270 */
[----:B------:R-:W-:Y:S01]  /*49f0*/  UIADD3 UR7, UR7, 0x1, URZ ;  /* 0x0000000107077890 */ /* 0x000fe2000fffe03f */
[----:B------:R-:W-:Y:S01]  /*4a00*/  VIADD R0, R0, 0xffffffff ;  /* 0xffffffff00007836 */ /* 0x000fe20000000000 */
[----:B------:R-:W-:Y:S02]  /*4a10*/  UISETP.NE.AND UP0, UPT, UR6, 0x2, UPT ;  /* 0x000000020600788c */ /* 0x000fe4000bf05270 */
[----:B------:R-:W-:Y:S02]  /*4a20*/  UISETP.NE.AND UP1, UPT, UR7, 0x2, UPT ;  /* 0x000000020700788c */ /* 0x000fe4000bf25270 */
[----:B------:R-:W-:Y:S02]  /*4a30*/  USEL UR8, URZ, 0x1, UP0 ;  /* 0x000000013f087887 */ /* 0x000fe40008000000 */
[----:B------:R-:W-:-:S02]  /*4a40*/  USEL UR6, UR6, URZ, UP0 ;  /* 0x0000003f06067287 */ /* 0x000fc40008000000 */
[----:B------:R-:W-:Y:S02]  /*4a50*/  USEL UR7, UR7, URZ, UP1 ;  /* 0x0000003f07077287 */ /* 0x000fe40008800000 */
[----:B------:R-:W-:Y:S01]  /*4a60*/  LOP3.LUT R5, R5, UR8, RZ, 0x3c, !PT ;  /* 0x0000000805057c12 */ /* 0x000fe2000f8e3cff */
[----:B------:R-:W-:Y:S09]  /*4a70*/  @P1 BRA `(.L_x_25) ;  /* 0xffffffe000d41947 */ /* 0x000ff2000383ffff */
.L_x_18:
[----:B------:R-:W2:Y:S02]  /*4a80*/  LDC R0, c[0x0][0x28c] ;  /* 0x0000a300ff007b82 */ /* 0x000ea40000000800 */
[----:B--2---:R-:W-:-:S13]  /*4a90*/  ISETP.GE.AND P1, PT, R0, 0x1, PT ;  /* 0x000000010000780c */ /* 0x004fda0003f26270 */
[----:B------:R-:W-:Y:S05]  /*4aa0*/  @!P1 BRA `(.L_x_26) ;  /* 0x0000000000409947 */ /* 0x000fea0003800000 */
[----:B------:R-:W-:Y:S05]  /*4ab0*/  @!P0 BRA `(.L_x_27) ;  /* 0x0000000000048947 */ /* 0x000fea0003800000 */
[----:B------:R-:W-:Y:S01]  /*4ac0*/  BPT.TRAP 0x1 ;  /* 0x000000040000795c */ /* 0x000fe20000300000 */
.L_x_27:
[----:B------:R-:W2:Y:S01]  /*4ad0*/  S2UR UR6, SR_CgaCtaId ;  /* 0x00000000000679c3 */ /* 0x000ea20000008800 */
[----:B------:R-:W-:Y:S01]  /*4ae0*/  UISETP.LT.AND UP0, UPT, UR40, 0x1, UPT ;  /* 0x000000012800788c */ /* 0x000fe2000bf01270 */
[----:B------:R-:W-:Y:S01]  /*4af0*/  ISETP.GT.U32.AND P0, PT, R19, 0x1, PT ;  /* 0x000000011300780c */ /* 0x000fe20003f04070 */
[----:B------:R-:W-:Y:S02]  /*4b00*/  UMOV UR5, 0x400 ;  /* 0x0000040000057882 */ /* 0x000fe40000000000 */
[----:B------:R-:W-:-:S04]  /*4b10*/  USEL UR4, UR40, 0x1, UP0 ;  /* 0x0000000128047887 */ /* 0x000fc80008000000 */
[----:B------:R-:W-:-:S04]  /*4b20*/  UIADD3 UR4, UR39, UR40, -UR4 ;  /* 0x0000002827047290 */ /* 0x000fc8000fffe804 */
[----:B------:R-:W-:-:S04]  /*4b30*/  USHF.L.U32 UR4, UR4, 0x3, URZ ;  /* 0x0000000304047899 */ /* 0x000fc8000800063f */
[----:B------:R-:W-:Y:S02]  /*4b40*/  ULOP3.LUT UR4, UR4, 0x8, URZ, 0xc0, !UPT ;  /* 0x0000000804047892 */ /* 0x000fe4000f8ec03f */
[----:B--2---:R-:W-:-:S04]  /*4b50*/  ULEA UR5, UR6, UR5, 0x18 ;  /* 0x0000000506057291 */ /* 0x004fc8000f8ec03f */
[----:B------:R-:W-:-:S04]  /*4b60*/  UIADD3 UR4, UR5, 0x10, UR4 ;  /* 0x0000001005047890 */ /* 0x000fc8000fffe004 */
[----:B------:R-:W-:-:S09]  /*4b70*/  UPRMT UR4, URZ, 0x654, UR4 ;  /* 0x000006543f047896 */ /* 0x000fd20008000004 */
[----:B------:R-:W-:Y:S01]  /*4b80*/  SYNCS.ARRIVE.TRANS64.RED.A1T0 RZ, [UR4], RZ ;  /* 0x000000ffffff79a7 */ /* 0x000fe20008100404 */
[----:B------:R-:W-:Y:S05]  /*4b90*/  @P0 BRA `(.L_x_26) ;  /* 0x0000000000040947 */ /* 0x000fea0003800000 */
[----:B------:R-:W-:Y:S01]  /*4ba0*/  BPT.TRAP 0x1 ;  /* 0x000000040000795c */ /* 0x000fe20000300000 */
.L_x_26:
[----:B------:R-:W2:Y:S01]  /*4bb0*/  LDC R8, c[0x0][0x288] ;  /* 0x0000a200ff087b82 */ /* 0x000ea20000000800 */
[----:B01----:R-:W-:Y:S01]  /*4bc0*/  LOP3.LUT R4, R18, 0x60, RZ, 0xc0, !PT ;  /* 0x0000006012047812 */ /* 0x003fe200078ec0ff */
[----:B------:R-:W-:Y:S01]  /*4bd0*/  UIADD3 UR39, UR40, UR39, URZ ;  /* 0x0000002728277290 */ /* 0x000fe2000fffe03f */
[----:B------:R-:W-:Y:S01]  /*4be0*/  LOP3.LUT R0, R22, 0x1, RZ, 0xc0, !PT ;  /* 0x0000000116007812 */ /* 0x000fe200078ec0ff */
[----:B------:R-:W-:Y:S01]  /*4bf0*/  IMAD R99, R99, 0x30, RZ ;  /* 0x0000003063637824 */ /* 0x000fe200078e02ff */
[----:B------:R-:W-:Y:S01]  /*4c00*/  SHF.R.U32.HI R3, RZ, 0x2, R18 ;  /* 0x00000002ff037819 */ /* 0x000fe20000011612 */
[----:B------:R-:W-:Y:S01]  /*4c10*/  USHF.R.U32.HI UR4, URZ, 0x1, UR39 ;  /* 0x000000013f047899 */ /* 0x000fe20008011627 */
[----:B------:R-:W-:Y:S01]  /*4c20*/  SHF.R.U32.HI R6, RZ, 0x1, R4 ;  /* 0x00000001ff067819 */ /* 0x000fe20000011604 */
[----:B------:R-:W-:Y:S01]  /*4c30*/  IMAD.SHL.U32 R4, R0, 0x40, RZ ;  /* 0x0000004000047824 */ /* 0x000fe200078e00ff */
[----:B------:R-:W-:Y:S01]  /*4c40*/  LOP3.LUT R3, R3, 0x7, RZ, 0xc0, !PT ;  /* 0x0000000703037812 */ /* 0x000fe200078ec0ff */
[----:B------:R-:W-:Y:S01]  /*4c50*/  ULOP3.LUT UR4, UR4, 0x1, URZ, 0xc0, !UPT ;  /* 0x0000000104047892 */ /* 0x000fe2000f8ec03f */
[----:B------:R-:W-:Y:S01]  /*4c60*/  SHF.R.S32.HI R21, RZ, 0x1f, R23 ;  /* 0x0000001fff157819 */ /* 0x000fe20000011417 */
[----:B------:R-:W-:Y:S01]  /*4c70*/  ULDC UR8, c[0x0][0x284] ;  /* 0x0000a10000087ab9 */ /* 0x000fe20000000800 */
[--C-:B------:R-:W-:Y:S01]  /*4c80*/  IADD3 R5, RZ, -R6, -R3.reuse ;  /* 0x80000006ff057210 */ /* 0x100fe20007ffe803 */
[----:B------:R-:W-:Y:S01]  /*4c90*/  UISETP.GT.U32.AND UP1, UPT, UR39, 0x1, UPT ;  /* 0x000000012700788c */ /* 0x000fe2000bf24070 */
[----:B------:R-:W-:Y:S01]  /*4ca0*/  LOP3.LUT R13, R4, 0x40, R3, 0xe2, !PT ;  /* 0x00000040040d7812 */ /* 0x000fe200078ee203 */
[----:B------:R-:W-:Y:S01]  /*4cb0*/  UISETP.NE.U32.AND UP0, UPT, UR4, 0x1, UPT ;  /* 0x000000010400788c */ /* 0x000fe2000bf05070 */
[----:B------:R-:W-:Y:S01]  /*4cc0*/  LOP3.LUT R3, R18, 0x3, RZ, 0xc0, !PT ;  /* 0x0000000312037812 */ /* 0x000fe200078ec0ff */
[----:B------:R-:W-:Y:S01]  /*4cd0*/  IMAD R12, R0, -0x40, R5 ;  /* 0xffffffc0000c7824 */ /* 0x000fe200078e0205 */
[----:B------:R-:W-:Y:S01]  /*4ce0*/  ULDC.64 UR6, c[0x0][0x5d0] ;  /* 0x0001740000067ab9 */ /* 0x000fe20000000a00 */
[----:B------:R-:W-:Y:S01]  /*4cf0*/  UISETP.LT.U32.AND UP1, UPT, UR40, 0x2, UP1 ;  /* 0x000000022800788c */ /* 0x000fe20008f21070 */
[----:B------:R-:W-:Y:S01]  /*4d00*/  IMAD R4, R21, UR6, RZ ;  /* 0x0000000615047c24 */ /* 0x000fe2000f8e02ff */
[----:B------:R-:W-:Y:S01]  /*4d10*/  UISETP.GT.U32.AND UP0, UPT, UR40, 0x1, !UP0 ;  /* 0x000000012800788c */ /* 0x000fe2000c704070 */
[----:B------:R-:W-:Y:S01]  /*4d20*/  IMAD.WIDE R10, R98, 0x180, RZ ;  /* 0x00000180620a7825 */ /* 0x000fe200078e02ff */
[----:B--2---:R-:W-:Y:S01]  /*4d30*/  ISETP.GE.AND P0, PT, R99, R8, PT ;  /* 0x000000086300720c */ /* 0x004fe20003f06270 */
[----:B------:R-:W-:-:S02]  /*4d40*/  USEL UR5, URZ, 0x1, !UP1 ;  /* 0x000000013f057887 */ /* 0x000fc4000c800000 */
[----:B------:R-:W-:Y:S01]  /*4d50*/  IMAD R0, R3, -0x2, R8 ;  /* 0xfffffffe03007824 */ /* 0x000fe200078e0208 */
[----:B------:R-:W-:Y:S01]  /*4d60*/  USEL UR4, URZ, 0x1, !UP0 ;  /* 0x000000013f047887 */ /* 0x000fe2000c000000 */
[----:B------:R-:W-:Y:S01]  /*4d70*/  IMAD R3, R98, 0x180, RZ ;  /* 0x0000018062037824 */ /* 0x000fe200078e02ff */
[----:B------:R-:W-:Y:S01]  /*4d80*/  ULOP3.LUT UR39, UR39, 0x1, URZ, 0xc0, !UPT ;  /* 0x0000000127277892 */ /* 0x000fe2000f8ec03f */
[----:B------:R-:W-:Y:S01]  /*4d90*/  IMAD.SHL.U32 R8, R18, 0x2, RZ ;  /* 0x0000000212087824 */ /* 0x000fe200078e00ff */
[----:B------:R-:W-:Y:S01]  /*4da0*/  ULOP3.LUT UR38, UR4, UR38, UR5, 0x96, !UPT ;  /* 0x0000002604267292 */ /* 0x000fe2000f8e9605 */
[----:B------:R-:W-:Y:S01]  /*4db0*/  IMAD R7, R23, UR7, R4 ;  /* 0x0000000717077c24 */ /* 0x000fe2000f8e0204 */
[----:B------:R-:W-:Y:S02]  /*4dc0*/  ISETP.GE.OR P0, PT, R3, UR8, P0 ;  /* 0x0000000803007c0c */ /* 0x000fe40008706670 */
[----:B------:R-:W-:Y:S02]  /*4dd0*/  LOP3.LUT R8, R99, 0x6, R8, 0xf8, !PT ;  /* 0x0000000663087812 */ /* 0x000fe400078ef808 */
[----:B------:R-:W-:Y:S01]  /*4de0*/  IADD3 R12, -R3, UR8, R12 ;  /* 0x00000008030c7c10 */ /* 0x000fe2000fffe10c */
[----:B------:R-:W-:Y:S01]  /*4df0*/  IMAD.IADD R3, R0, 0x1, -R99 ;  /* 0x0000000100037824 */ /* 0x000fe200078e0a63 */
[----:B------:R-:W-:Y:S01]  /*4e00*/  SHF.R.S32.HI R9, RZ, 0x1f, R8 ;  /* 0x0000001fff097819 */ /* 0x000fe20000011408 */
[----:B------:R-:W-:Y:S01]  /*4e10*/  IMAD.MOV.U32 R0, RZ, RZ, -0x1 ;  /* 0xffffffffff007424 */ /* 0x000fe200078e00ff */
[----:B------:R-:W-:Y:S01]  /*4e20*/  LOP3.LUT R13, R10, R13, R6, 0xfe, !PT ;  /* 0x0000000d0a0d7212 */ /* 0x000fe200078efe06 */
[----:B------:R-:W-:-:S04]  /*4e30*/  IMAD.WIDE.U32 R4, R23, UR6, R8 ;  /* 0x0000000617047c25 */ /* 0x000fc8000f8e0008 */
[----:B------:R-:W-:Y:S01]  /*4e40*/  IMAD.IADD R5, R5, 0x1, R7 ;  /* 0x0000000105057824 */ /* 0x000fe200078e0207 */
[----:B------:R-:W-:Y:S06]  /*4e50*/  @P0 BRA `(.L_x_28) ;  /* 0x0000005000280947 */ /* 0x000fec0003800000 */
[----:B------:R-:W0:Y:S01]  /*4e60*/  LDC.64 R98, c[0x0][0x5c8] ;  /* 0x00017200ff627b82 */ /* 0x000e220000000a00 */
[----:B-----5:R-:W-:Y:S01]  /*4e70*/  FSETP.NEU.AND P1, PT, R97, RZ, PT ;  /* 0x000000ff6100720b */ /* 0x020fe20003f2d000 */
[----:B------:R-:W-:Y:S01]  /*4e80*/  BSSY B0, `(.L_x_28) ;  /* 0x0000507000007945 */ /* 0x000fe20003800000 */
[----:B------:R-:W-:-:S04]  /*4e90*/  ISETP.GT.AND P4, PT, R12, RZ, PT ;  /* 0x000000ff0c00720c */ /* 0x000fc80003f84270 */
[----:B------:R-:W-:Y:S01]  /*4ea0*/  ISETP.GT.AND P0, PT, R3, RZ, P4 ;  /* 0x000000ff0300720c */ /* 0x000fe20002704270 */
[-C--:B0-----:R-:W-:Y:S02]  /*4eb0*/  IMAD R6, R11, R98.reuse, RZ ;  /* 0x000000620b067224 */ /* 0x081fe400078e02ff */
[----:B------:R-:W-:-:S04]  /*4ec0*/  IMAD.WIDE.U32 R106, R13, R98, R4 ;  /* 0x000000620d6a7225 */ /* 0x000fc800078e0004 */
[----:B------:R-:W-:-:S04]  /*4ed0*/  IMAD R5, R13, R99, R6 ;  /* 0x000000630d057224 */ /* 0x000fc800078e0206 */
[----:B------:R-:W-:Y:S01]  /*4ee0*/  IMAD.IADD R111, R107, 0x1, R5 ;  /* 0x000000016b6f7824 */ /* 0x000fe200078e0205 */
[----:B------:R-:W-:Y:S06]  /*4ef0*/  @!P1 BRA `(.L_x_29) ;  /* 0x00000038007c9947 */ /* 0x000fec0003800000 */
[----:B------:R-:W0:Y:S01]  /*4f00*/  LDC.64 R14, c[0x0][0x5b8] ;  /* 0x00016e00ff0e7b82 */ /* 0x000e220000000a00 */
[----:B------:R-:W-:-:S07]  /*4f10*/  ULDC.64 UR4, c[0x0][0x5c0] ;  /* 0x0001700000047ab9 */ /* 0x000fce0000000a00 */
[----:B------:R-:W1:Y:S08]  /*4f20*/  LDC.64 R100, c[0x0][0x5b0] ;  /* 0x00016c00ff647b82 */ /* 0x000e700000000a00 */
[----:B------:R-:W2:Y:S01]  /*4f30*/  LDC.64 R6, c[0x0][0x5a8] ;  /* 0x00016a00ff067b82 */ /* 0x000ea20000000a00 */
[-C--:B0-----:R-:W-:Y:S02]  /*4f40*/  IMAD R4, R21, R14.reuse, RZ ;  /* 0x0000000e15047224 */ /* 0x081fe400078e02ff */
[----:B------:R-:W-:-:S04]  /*4f50*/  IMAD.WIDE.U32 R102, R23, R14, R8 ;  /* 0x0000000e17667225 */ /* 0x000fc800078e0008 */
[----:B------:R-:W-:Y:S02]  /*4f60*/  IMAD R15, R23, R15, R4 ;  /* 0x0000000f170f7224 */ /* 0x000fe400078e0204 */
[-C--:B-1----:R-:W-:Y:S02]  /*4f70*/  IMAD R10, R11, R100.reuse, RZ ;  /* 0x000000640b0a7224 */ /* 0x082fe400078e02ff */
[----:B------:R-:W-:Y:S02]  /*4f80*/  IMAD.IADD R105, R103, 0x1, R15 ;  /* 0x0000000167697824 */ /* 0x000fe400078e020f */
[----:B------:R-:W-:Y:S02]  /*4f90*/  IMAD.MOV.U32 R104, RZ, RZ, R102 ;  /* 0x000000ffff687224 */ /* 0x000fe400078e0066 */
[C---:B------:R-:W-:Y:S02]  /*4fa0*/  IMAD R109, R13.reuse, R101, R10 ;  /* 0x000000650d6d7224 */ /* 0x040fe400078e020a */
[----:B------:R-:W-:-:S04]  /*4fb0*/  IMAD.WIDE.U32 R4, R13, R100, R104 ;  /* 0x000000640d047225 */ /* 0x000fc800078e0068 */
[----:B------:R-:W-:Y:S01]  /*4fc0*/  IMAD.IADD R5, R5, 0x1, R109 ;  /* 0x0000000105057824 */ /* 0x000fe200078e026d */
[----:B--2---:R-:W-:-:S04]  /*4fd0*/  LEA R10, P1, R4, R6, 0x1 ;  /* 0x00000006040a7211 */ /* 0x004fc800078208ff */
[----:B------:R-:W-:-:S05]  /*4fe0*/  LEA.HI.X R11, R4, R7, R5, 0x1, P1 ;  /* 0x00000007040b7211 */ /* 0x000fca00008f0c05 */
[----:B------:R0:W2:Y:S01]  /*4ff0*/  @P0 LDG.E.LTC128B.U16 R108, desc[UR36][R10.64] ;  /* 0x000000240a6c0981 */ /* 0x0000a2000c1e1520 */
[----:B------:R-:W-:Y:S01]  /*5000*/  IMAD.WIDE.U32 R20, R13, R100, R8 ;  /* 0x000000640d147225 */ /* 0x000fe200078e0008 */
[----:B------:R-:W-:Y:S01]  /*5010*/  BSSY B1, `(.L_x_30) ;  /* 0x0000012000017945 */ /* 0x000fe20003800000 */
[----:B------:R-:W-:Y:S02]  /*5020*/  SHF.L.U64.HI R107, R100, 0x3, R101 ;  /* 0x00000003646b7819 */ /* 0x000fe40000010265 */
[----:B------:R-:W-:Y:S02]  /*5030*/  IMAD.IADD R21, R109, 0x1, R21 ;  /* 0x000000016d157824 */ /* 0x000fe400078e0215 */
[----:B------:R-:W-:-:S04]  /*5040*/  IMAD.WIDE.U32 R20, R23, R14, R20 ;  /* 0x0000000e17147225 */ /* 0x000fc800078e0014 */
[----:B0-----:R-:W-:Y:S01]  /*5050*/  IMAD.IADD R11, R15, 0x1, R21 ;  /* 0x000000010f0b7824 */ /* 0x001fe200078e0215 */
[----:B------:R-:W-:-:S04]  /*5060*/  LEA R10, P2, R20, R6, 0x1 ;  /* 0x00000006140a7211 */ /* 0x000fc800078408ff */
[----:B------:R-:W-:Y:S01]  /*5070*/  LEA.HI.X R11, R20, R7, R11, 0x1, P2 ;  /* 0x00000007140b7211 */ /* 0x000fe200010f0c0b */
[----:B--2---:R-:W-:-:S05]  /*5080*/  HADD2.F32 R4, -RZ, R108.H0_H0 ;  /* 0x2000006cff047230 */ /* 0x004fca0000004100 */
[----:B------:R-:W-:Y:S01]  /*5090*/  FMUL R5, R4, R97 ;  /* 0x0000006104057220 */ /* 0x000fe20000400000 */
[----:B------:R-:W-:-:S03]  /*50a0*/  LEA R4, P1, R106, UR4, 0x1 ;  /* 0x000000046a047c11 */ /* 0x000fc6000f8208ff */
[----:B------:R-:W-:-:S05]  /*50b0*/  FFMA R5, R88, R96, R5 ;  /* 0x0000006058057223 */ /* 0x000fca0000000005 */
[----:B------:R-:W-:Y:S02]  /*50c0*/  F2FP.F16.F32.PACK_AB R88, RZ, R5 ;  /* 0x00000005ff58723e */ /* 0x000fe400000000ff */
[----:B------:R-:W-:Y:S01]  /*50d0*/  LEA.HI.X R5, R106, UR5, R111, 0x1, P1 ;  /* 0x000000056a057c11 */ /* 0x000fe200088f0c6f */
[----:B------:R-:W-:Y:S01]  /*50e0*/  IMAD.SHL.U32 R106, R100, 0x8, RZ ;  /* 0x00000008646a7824 */ /* 0x000fe200078e00ff */
[----:B------:R-:W-:-:S03]  /*50f0*/  ISETP.GT.AND P1, PT, R3, 0x1, P4 ;  /* 0x000000010300780c */ /* 0x000fc60002724270 */
[----:B------:R0:W-:Y:S10]  /*5100*/  @P0 STG.E.U16 desc[UR36][R4.64], R88 ;  /* 0x0000005804000986 */ /* 0x0001f4000c101524 */
[----:B------:R-:W-:Y:S05]  /*5110*/  @!P1 BRA `(.L_x_31) ;  /* 0x0000000000049947 */ /* 0x000fea0003800000 */
[----:B------:R1:W5:Y:S02]  /*5120*/  LDG.E.LTC128B.U16 R108, desc[UR36][R10.64+0x2] ;  /* 0x000002240a6c7981 */ /* 0x000364000c1e1520 */
.L_x_31:
[----:B------:R-:W-:Y:S05]  /*5130*/  BSYNC B1 ;  /* 0x0000000000017941 */ /* 0x000fea0003800000 */
.L_x_30:
[----:B-----5:R-:W-:Y:S01]  /*5140*/  HADD2.F32 R20, -RZ, R108.H0_H0 ;  /* 0x2000006cff147230 */ /* 0x020fe20000004100 */
[----:B------:R-:W-:Y:S01]  /*5150*/  ISETP.GT.AND P3, PT, R12, 0x8, PT ;  /* 0x000000080c00780c */ /* 0x000fe20003f64270 */
[----:B------:R-:W-:-:S04]  /*5160*/  IMAD.WIDE.U32 R116, R13, R100, R106 ;  /* 0x000000640d747225 */ /* 0x000fc800078e006a */
[----:B------:R-:W-:Y:S01]  /*5170*/  FMUL R20, R20, R97 ;  /* 0x0000006114147220 */ /* 0x000fe20000400000 */
[----:B------:R-:W-:Y:S01]  /*5180*/  IMAD.IADD R119, R109, 0x1, R117 ;  /* 0x000000016d777824 */ /* 0x000fe200078e0275 */
[----:B------:R-:W-:Y:S02]  /*5190*/  IADD3 R21, P2, R102, R116, RZ ;  /* 0x0000007466157210 */ /* 0x000fe40007f5e0ff */
[----:B------:R-:W-:Y:S01]  /*51a0*/  FFMA R89, R89, R96, R20 ;  /* 0x0000006059597223 */ /* 0x000fe20000000014 */
[----:B------:R-:W-:Y:S02]  /*51b0*/  ISETP.GT.AND P0, PT, R3, RZ, P3 ;  /* 0x000000ff0300720c */ /* 0x000fe40001f04270 */
[----:B0-----:R-:W-:Y:S01]  /*51c0*/  IMAD.X R88, R119, 0x1, R105, P2 ;  /* 0x0000000177587824 */ /* 0x001fe200010e0669 */
[----:B------:R-:W-:Y:S02]  /*51d0*/  LEA R20, P2, R21, R6, 0x1 ;  /* 0x0000000615147211 */ /* 0x000fe400078408ff */
[----:B------:R-:W-:-:S02]  /*51e0*/  F2FP.F16.F32.PACK_AB R89, RZ, R89 ;  /* 0x00000059ff59723e */ /* 0x000fc400000000ff */
[----:B------:R-:W-:Y:S02]  /*51f0*/  LEA.HI.X R21, R21, R7, R88, 0x1, P2 ;  /* 0x0000000715157211 */ /* 0x000fe400010f0c58 */
[----:B------:R-:W-:-:S05]  /*5200*/  PRMT R110, R89, 0x7610, R110 ;  /* 0x00007610596e7816 */ /* 0x000fca000000006e */
[----:B------:R0:W-:Y:S04]  /*5210*/  @P1 STG.E.U16 desc[UR36][R4.64+0x2], R110 ;  /* 0x0000026e04001986 */ /* 0x0001e8000c101524 */
[----:B------:R2:W3:Y:S01]  /*5220*/  @P0 LDG.E.LTC128B.U16 R108, desc[UR36][R20.64] ;  /* 0x00000024146c0981 */ /* 0x0004e2000c1e1520 */
[C---:B------:R-:W-:Y:S01]  /*5230*/  IMAD.SHL.U32 R111, R98.reuse, 0x10, RZ ;  /* 0x00000010626f7824 */ /* 0x040fe200078e00ff */
[----:B------:R-:W-:Y:S01]  /*5240*/  SHF.L.U64.HI R113, R98, 0x4, R99 ;  /* 0x0000000462717819 */ /* 0x000fe20000010263 */
[----:B------:R-:W-:Y:S01]  /*5250*/  BSSY B1, `(.L_x_32) ;  /* 0x0000011000017945 */ /* 0x000fe20003800000 */
[----:B------:R-:W-:-:S05]  /*5260*/  IADD3 R114, P1, R8, R116, RZ ;  /* 0x0000007408727210 */ /* 0x000fca0007f3e0ff */
[----:B------:R-:W-:Y:S01]  /*5270*/  IMAD.X R115, R9, 0x1, R119, P1 ;  /* 0x0000000109737824 */ /* 0x000fe200008e0677 */
[----:B------:R-:W-:Y:S01]  /*5280*/  ISETP.GT.AND P1, PT, R3, 0x1, P3 ;  /* 0x000000010300780c */ /* 0x000fe20001f24270 */
[----:B------:R-:W-:-:S03]  /*5290*/  IMAD.WIDE.U32 R114, R23, R14, R114 ;  /* 0x0000000e17727225 */ /* 0x000fc600078e0072 */
[----:B--2---:R-:W-:Y:S01]  /*52a0*/  LEA R20, P5, R114, R6, 0x1 ;  /* 0x0000000672147211 */ /* 0x004fe200078a08ff */
[----:B---3--:R-:W-:-:S05]  /*52b0*/  HADD2.F32 R88, -RZ, R108.H0_H0 ;  /* 0x2000006cff587230 */ /* 0x008fca0000004100 */
[----:B------:R-:W-:Y:S01]  /*52c0*/  FMUL R89, R88, R97 ;  /* 0x0000006158597220 */ /* 0x000fe20000400000 */
[----:B------:R-:W-:-:S03]  /*52d0*/  IADD3 R88, P2, R111, R4, RZ ;  /* 0x000000046f587210 */ /* 0x000fc60007f5e0ff */
[----:B------:R-:W-:Y:S01]  /*52e0*/  FFMA R89, R90, R96, R89 ;  /* 0x000000605a597223 */ /* 0x000fe20000000059 */
[----:B------:R-:W-:-:S04]  /*52f0*/  IMAD.IADD R90, R15, 0x1, R115 ;  /* 0x000000010f5a7824 */ /* 0x000fc800078e0273 */
[----:B0-----:R-:W-:Y:S01]  /*5300*/  F2FP.F16.F32.PACK_AB R110, RZ, R89 ;  /* 0x00000059ff6e723e */ /* 0x001fe200000000ff */
[----:B------:R-:W-:Y:S01]  /*5310*/  IMAD.X R89, R113, 0x1, R5, P2 ;  /* 0x0000000171597824 */ /* 0x000fe200010e0605 */
[----:B------:R-:W-:-:S04]  /*5320*/  LEA.HI.X R21, R114, R7, R90, 0x1, P5 ;  /* 0x0000000772157211 */ /* 0x000fc800028f0c5a */
[----:B------:R0:W-:Y:S01]  /*5330*/  @P0 STG.E.U16 desc[UR36][R88.64], R110 ;  /* 0x0000006e58000986 */ /* 0x0001e2000c101524 */
[----:B------:R-:W-:Y:S05]  /*5340*/  @!P1 BRA `(.L_x_33) ;  /* 0x0000000000049947 */ /* 0x000fea0003800000 */
[----:B------:R2:W5:Y:S02]  /*5350*/  LDG.E.LTC128B.U16 R108, desc[UR36][R20.64+0x2] ;  /* 0x00000224146c7981 */ /* 0x000564000c1e1520 */
.L_x_33:
[----:B------:R-:W-:Y:S05]  /*5360*/  BSYNC B1 ;  /* 0x0000000000017941 */ /* 0x000fea0003800000 */
.L_x_32:
[----:B-----5:R-:W-:Y:S01]  /*5370*/  HADD2.F32 R90, -RZ, R108.H0_H0 ;  /* 0x2000006cff5a7230 */ /* 0x020fe20000004100 */
[----:B------:R-:W-:Y:S01]  /*5380*/  ISETP.GT.AND P0, PT, R3, 0x8, P4 ;  /* 0x000000080300780c */ /* 0x000fe20002704270 */
[----:B------:R-:W-:Y:S03]  /*5390*/  BSSY B1, `(.L_x_34) ;  /* 0x0000007000017945 */ /* 0x000fe60003800000 */
[----:B------:R-:W-:-:S04]  /*53a0*/  FMUL R90, R90, R97 ;  /* 0x000000615a5a7220 */ /* 0x000fc80000400000 */
[----:B------:R-:W-:-:S05]  /*53b0*/  FFMA R90, R91, R96, R90 ;  /* 0x000000605b5a7223 */ /* 0x000fca000000005a */
[----:B------:R-:W-:-:S05]  /*53c0*/  F2FP.F16.F32.PACK_AB R90, RZ, R90 ;  /* 0x0000005aff5a723e */ /* 0x000fca00000000ff */
[----:B------:R3:W-:Y:S01]  /*53d0*/  @P1 STG.E.U16 desc[UR36][R88.64+0x2], R90 ;  /* 0x0000025a58001986 */ /* 0x0007e2000c101524 */
[----:B------:R-:W-:Y:S05]  /*53e0*/  @!P0 BRA `(.L_x_35) ;  /* 0x0000000000048947 */ /* 0x000fea0003800000 */
[----:B------:R4:W5:Y:S02]  /*53f0*/  LDG.E.LTC128B.U16 R108, desc[UR36][R10.64+0x10] ;  /* 0x000010240a6c7981 */ /* 0x000964000c1e1520 */
.L_x_35:
[----:B------:R-:W-:Y:S05]  /*5400*/  BSYNC B1 ;  /* 0x0000000000017941 */ /* 0x000fea0003800000 */
.L_x_34:
[----:B---3-5:R-:W-:Y:S01]  /*5410*/  HADD2.F32 R90, -RZ, R108.H0_H0 ;  /* 0x2000006cff5a7230 */ /* 0x028fe20000004100 */
        /* <DEDUP_REMOVED lines=8> */
.L_x_37:
[----:B------:R-:W-:Y:S05]  /*54a0*/  BSYNC B1 ;  /* 0x0000000000017941 */ /* 0x000fea0003800000 */
.L_x_36:
        /* <DEDUP_REMOVED lines=9> */
.L_x_39:
[----:B------:R-:W-:Y:S05]  /*5540*/  BSYNC B1 ;  /* 0x0000000000017941 */ /* 0x000fea0003800000 */
.L_x_38:
[----:B0----5:R-:W-:Y:S01]  /*5550*/  HADD2.F32 R90, -RZ, R108.H0_H0 ;  /* 0x2000006cff5a7230 */ /* 0x021fe20000004100 */
[----:B------:R-:W-:Y:S01]  /*5560*/  ISETP.GT.AND P1, PT, R3, 0x9, P3 ;  /* 0x000000090300780c */ /* 0x000fe20001f24270 */
[----:B------:R-:W-:Y:S03]  /*5570*/  BSSY B1, `(.L_x_40) ;  /* 0x0000007000017945 */ /* 0x000fe60003800000 */
[----:B---3--:R-:W-:-:S04]  /*5580*/  FMUL R91, R90, R97 ;  /* 0x000000615a5b7220 */ /* 0x008fc80000400000 */
[----:B------:R-:W-:-:S05]  /*5590*/  FFMA R91, R94, R96, R91 ;  /* 0x000000605e5b7223 */ /* 0x000fca000000005b */
[----:B------:R-:W-:-:S05]  /*55a0*/  F2FP.F16.F32.PACK_AB R91, RZ, R91 ;  /* 0x0000005bff5b723e */ /* 0x000fca00000000ff */
[----:B------:R0:W-:Y:S01]  /*55b0*/  @P0 STG.E.U16 desc[UR36][R88.64+0x10], R91 ;  /* 0x0000105b58000986 */ /* 0x0001e2000c101524 */
[----:B------:R-:W-:Y:S05]  /*55c0*/  @!P1 BRA `(.L_x_41) ;  /* 0x0000000000049947 */ /* 0x000fea0003800000 */
[----:B------:R3:W5:Y:S02]  /*55d0*/  LDG.E.LTC128B.U16 R108, desc[UR36][R20.64+0x12] ;  /* 0x00001224146c7981 */ /* 0x000764000c1e1520 */
.L_x_41:
[----:B------:R-:W-:Y:S05]  /*55e0*/  BSYNC B1 ;  /* 0x0000000000017941 */ /* 0x000fea0003800000 */
.L_x_40:
[----:B------:R-:W-:Y:S01]  /*55f0*/  MOV R90, R116 ;  /* 0x00000074005a7202 */ /* 0x000fe20000000f00 */
[----:B-----5:R-:W-:Y:S01]  /*5600*/  HADD2.F32 R92, -RZ, R108.H0_H0 ;  /* 0x2000006cff5c7230 */ /* 0x020fe20000004100 */
[----:B------:R-:W-:Y:S01]  /*5610*/  ISETP.GT.AND P2, PT, R12, 0x80, PT ;  /* 0x000000800c00780c */ /* 0x000fe20003f44270 */
[----:B0-----:R-:W-:Y:S01]  /*5620*/  IMAD.MOV.U32 R91, RZ, RZ, R119 ;  /* 0x000000ffff5b7224 */ /* 0x001fe200078e0077 */
[----:B------:R-:W-:Y:S01]  /*5630*/  PRMT R126, R108, 0x7610, R126 ;  /* 0x000076106c7e7816 */ /* 0x000fe2000000007e */
[----:B------:R-:W-:Y:S02]  /*5640*/  IMAD R101, R101, 0x78, RZ ;  /* 0x0000007865657824 */ /* 0x000fe400078e02ff */
[----:B------:R-:W-:Y:S01]  /*5650*/  FMUL R92, R92, R97 ;  /* 0x000000615c5c7220 */ /* 0x000fe20000400000 */
[----:B------:R-:W-:Y:S01]  /*5660*/  IMAD.WIDE.U32 R122, R100, 0x78, R90 ;  /* 0x00000078647a7825 */ /* 0x000fe200078e005a */
[----:B------:R-:W-:-:S03]  /*5670*/  ISETP.GT.AND P0, PT, R3, RZ, P2 ;  /* 0x000000ff0300720c */ /* 0x000fc60001704270 */
[----:B------:R-:W-:Y:S01]  /*5680*/  FFMA R92, R95, R96, R92 ;  /* 0x000000605f5c7223 */ /* 0x000fe2000000005c */
[----:B------:R-:W-:Y:S01]  /*5690*/  IMAD.IADD R121, R123, 0x1, R101 ;  /* 0x000000017b797824 */ /* 0x000fe200078e0265 */
[----:B------:R-:W-:-:S03]  /*56a0*/  IADD3 R91, P5, R102, R122, RZ ;  /* 0x0000007a665b7210 */ /* 0x000fc60007fbe0ff */
[----:B------:R-:W-:Y:S02]  /*56b0*/  F2FP.F16.F32.PACK_AB R92, RZ, R92 ;  /* 0x0000005cff5c723e */ /* 0x000fe400000000ff */
[----:B------:R-:W-:Y:S01]  /*56c0*/  IMAD.X R94, R121, 0x1, R105, P5 ;  /* 0x00000001795e7824 */ /* 0x000fe200028e0669 */
[C---:B------:R-:W-:Y:S02]  /*56d0*/  LEA R90, P5, R91.reuse, R6, 0x1 ;  /* 0x000000065b5a7211 */ /* 0x040fe400078a08ff */
[----:B------:R-:W-:Y:S02]  /*56e0*/  PRMT R93, R92, 0x7610, R93 ;  /* 0x000076105c5d7816 */ /* 0x000fe4000000005d */
[----:B------:R-:W-:-:S03]  /*56f0*/  LEA.HI.X R91, R91, R7, R94, 0x1, P5 ;  /* 0x000000075b5b7211 */ /* 0x000fc600028f0c5e */
[----:B------:R0:W-:Y:S04]  /*5700*/  @P1 STG.E.U16 desc[UR36][R88.64+0x12], R93 ;  /* 0x0000125d58001986 */ /* 0x0001e8000c101524 */
[----:B------:R1:W2:Y:S01]  /*5710*/  @P0 LDG.E.LTC128B.U16 R126, desc[UR36][R90.64] ;  /* 0x000000245a7e0981 */ /* 0x0002a2000c1e1520 */
[----:B------:R-:W-:Y:S01]  /*5720*/  IMAD.WIDE.U32 R118, R100, 0x78, R106 ;  /* 0x0000007864767825 */ /* 0x000fe200078e006a */
[----:B------:R-:W-:Y:S03]  /*5730*/  BSSY B1, `(.L_x_42) ;  /* 0x0000018000017945 */ /* 0x000fe60003800000 */
[----:B------:R-:W-:Y:S02]  /*5740*/  IMAD.IADD R117, R101, 0x1, R119 ;  /* 0x0000000165757824 */ /* 0x000fe400078e0277 */
[----:B------:R-:W-:-:S02]  /*5750*/  IMAD.MOV.U32 R116, RZ, RZ, R118 ;  /* 0x000000ffff747224 */ /* 0x000fc400078e0076 */
[----:B------:R-:W-:Y:S02]  /*5760*/  IMAD.MOV.U32 R124, RZ, RZ, R88 ;  /* 0x000000ffff7c7224 */ /* 0x000fe400078e0058 */
[----:B0-----:R-:W-:-:S04]  /*5770*/  IMAD.WIDE.U32 R92, R13, R100, R116 ;  /* 0x000000640d5c7225 */ /* 0x001fc800078e0074 */
[----:B------:R-:W-:Y:S01]  /*5780*/  IMAD.MOV.U32 R125, RZ, RZ, R89 ;  /* 0x000000ffff7d7224 */ /* 0x000fe200078e0059 */
[----:B------:R-:W-:Y:S01]  /*5790*/  IADD3 R92, P1, R8, R92, RZ ;  /* 0x0000005c085c7210 */ /* 0x000fe20007f3e0ff */
[----:B------:R-:W-:Y:S02]  /*57a0*/  IMAD R115, R99, 0xf0, RZ ;  /* 0x000000f063737824 */ /* 0x000fe400078e02ff */
[----:B------:R-:W-:Y:S01]  /*57b0*/  IMAD.WIDE.U32 R124, R98, 0xf0, R124 ;  /* 0x000000f0627c7825 */ /* 0x000fe200078e007c */
[----:B------:R-:W-:Y:S02]  /*57c0*/  IADD3.X R93, R9, R109, R93, P1, !PT ;  /* 0x0000006d095d7210 */ /* 0x000fe40000ffe45d */
[----:B------:R-:W-:Y:S01]  /*57d0*/  ISETP.GT.AND P1, PT, R3, 0x1, P2 ;  /* 0x000000010300780c */ /* 0x000fe20001724270 */
[----:B------:R-:W-:-:S03]  /*57e0*/  IMAD.WIDE.U32 R92, R23, R14, R92 ;  /* 0x0000000e175c7225 */ /* 0x000fc600078e005c */
[----:B-1----:R-:W-:Y:S01]  /*57f0*/  LEA R90, P5, R92, R6, 0x1 ;  /* 0x000000065c5a7211 */ /* 0x002fe200078a08ff */
[----:B--2---:R-:W-:-:S05]  /*5800*/  HADD2.F32 R94, -RZ, R126.H0_H0 ;  /* 0x2000007eff5e7230 */ /* 0x004fca0000004100 */
[----:B------:R-:W-:Y:S01]  /*5810*/  FMUL R95, R94, R97 ;  /* 0x000000615e5f7220 */ /* 0x000fe20000400000 */
[----:B------:R-:W-:-:S03]  /*5820*/  @P0 IMAD.MOV.U32 R94, RZ, RZ, R124 ;  /* 0x000000ffff5e0224 */ /* 0x000fc600078e007c */
[----:B------:R-:W-:Y:S01]  /*5830*/  FFMA R95, R80, R96, R95 ;  /* 0x00000060505f7223 */ /* 0x000fe2000000005f */
[----:B------:R-:W-:-:S04]  /*5840*/  IMAD.IADD R80, R15, 0x1, R93 ;  /* 0x000000010f507824 */ /* 0x000fc800078e025d */
[----:B------:R-:W-:Y:S01]  /*5850*/  F2FP.F16.F32.PACK_AB R93, RZ, R95 ;  /* 0x0000005fff5d723e */ /* 0x000fe200000000ff */
[----:B------:R-:W-:Y:S01]  /*5860*/  IMAD.IADD R95, R125, 0x1, R115 ;  /* 0x000000017d5f7824 */ /* 0x000fe200078e0273 */
[----:B------:R-:W-:-:S04]  /*5870*/  LEA.HI.X R91, R92, R7, R80, 0x1, P5 ;  /* 0x000000075c5b7211 */ /* 0x000fc800028f0c50 */
[----:B------:R0:W-:Y:S01]  /*5880*/  @P0 STG.E.U16 desc[UR36][R94.64], R93 ;  /* 0x0000005d5e000986 */ /* 0x0001e2000c101524 */
[----:B------:R-:W-:Y:S05]  /*5890*/  @!P1 BRA `(.L_x_43) ;  /* 0x0000000000049947 */ /* 0x000fea0003800000 */
[----:B------:R1:W5:Y:S02]  /*58a0*/  LDG.E.LTC128B.U16 R126, desc[UR36][R90.64+0x2] ;  /* 0x000002245a7e7981 */ /* 0x000364000c1e1520 */
.L_x_43:
[----:B------:R-:W-:Y:S05]  /*58b0*/  BSYNC B1 ;  /* 0x0000000000017941 */ /* 0x000fea0003800000 */
.L_x_42:
[----:B-----5:R-:W-:Y:S01]  /*58c0*/  HADD2.F32 R80, -RZ, R126.H0_H0 ;  /* 0x2000007eff507230 */ /* 0x020fe20000004100 */
[----:B------:R-:W-:Y:S01]  /*58d0*/  IADD3 R122, P0, R106, R122, RZ ;  /* 0x0000007a6a7a7210 */ /* 0x000fe20007f1e0ff */
[C---:B------:R-:W-:Y:S01]  /*58e0*/  IMAD.SHL.U32 R127, R98.reuse, 0x200, RZ ;  /* 0x00000200627f7824 */ /* 0x040fe200078e00ff */
[----:B------:R-:W-:Y:S01]  /*58f0*/  SHF.L.U64.HI R129, R98, 0x9, R99 ;  /* 0x0000000962817819 */ /* 0x000fe20000010263 */
[----:B------:R-:W-:Y:S01]  /*5900*/  BSSY B1, `(.L_x_44) ;  /* 0x000001c000017945 */ /* 0x000fe20003800000 */
[----:B------:R-:W-:Y:S01]  /*5910*/  FMUL R80, R80, R97 ;  /* 0x0000006150507220 */ /* 0x000fe20000400000 */
[----:B------:R-:W-:Y:S01]  /*5920*/  IMAD.X R123, R121, 0x1, R107, P0 ;  /* 0x00000001797b7824 */ /* 0x000fe200000e066b */
[----:B------:R-:W-:Y:S02]  /*5930*/  IADD3 R114, P0, P5, R111, R4, R127 ;  /* 0x000000046f727210 */ /* 0x000fe40007d1e07f */
[----:B------:R-:W-:Y:S01]  /*5940*/  FFMA R92, R81, R96, R80 ;  /* 0x00000060515c7223 */ /* 0x000fe20000000050 */
[----:B------:R-:W-:Y:S01]  /*5950*/  IMAD.WIDE.U32 R80, R98, 0xf0, R88 ;  /* 0x000000f062507825 */ /* 0x000fe200078e0058 */
[----:B------:R-:W-:-:S03]  /*5960*/  ISETP.GT.AND P6, PT, R12, 0x88, PT ;  /* 0x000000880c00780c */ /* 0x000fc60003fc4270 */
[----:B------:R-:W-:Y:S01]  /*5970*/  F2FP.F16.F32.PACK_AB R92, RZ, R92 ;  /* 0x0000005cff5c723e */ /* 0x000fe200000000ff */
[----:B0-----:R-:W-:Y:S01]  /*5980*/  IMAD.IADD R93, R115, 0x1, R81 ;  /* 0x00000001735d7824 */ /* 0x001fe200078e0251 */
[----:B------:R-:W-:Y:S01]  /*5990*/  IADD3.X R115, R113, R5, R129, P0, P5 ;  /* 0x0000000571737210 */ /* 0x000fe200007ea481 */
[----:B------:R-:W-:Y:S01]  /*59a0*/  IMAD.WIDE.U32 R120, R100, 0x78, R122 ;  /* 0x0000007864787825 */ /* 0x000fe200078e007a */
[----:B------:R-:W-:Y:S02]  /*59b0*/  PRMT R125, R92, 0x7610, R125 ;  /* 0x000076105c7d7816 */ /* 0x000fe4000000007d */
[----:B------:R-:W-:Y:S01]  /*59c0*/  IADD3 R119, P0, R122, R102, RZ ;  /* 0x000000667a777210 */ /* 0x000fe20007f1e0ff */
[----:B------:R-:W-:Y:S02]  /*59d0*/  @P1 IMAD.MOV.U32 R92, RZ, RZ, R80 ;  /* 0x000000ffff5c1224 */ /* 0x000fe400078e0050 */
[----:B------:R-:W-:Y:S02]  /*59e0*/  IMAD.IADD R131, R101, 0x1, R121 ;  /* 0x0000000165837824 */ /* 0x000fe400078e0279 */
[----:B------:R-:W-:Y:S01]  /*59f0*/  IMAD.X R128, R123, 0x1, R105, P0 ;  /* 0x000000017b807824 */ /* 0x000fe200000e0669 */
[----:B------:R0:W-:Y:S01]  /*5a00*/  @P1 STG.E.U16 desc[UR36][R92.64+0x2], R125 ;  /* 0x0000027d5c001986 */ /* 0x0001e2000c101524 */
[----:B------:R-:W-:-:S02]  /*5a10*/  IADD3 R108, P1, P5, R102, R120, R106 ;  /* 0x00000078666c7210 */ /* 0x000fc40007d3e06a */
[----:B------:R-:W-:Y:S02]  /*5a20*/  IADD3 R118, P0, R106, R118, RZ ;  /* 0x000000766a767210 */ /* 0x000fe40007f1e0ff */
[----:B------:R-:W-:Y:S02]  /*5a30*/  IADD3.X R110, R105, R131, R107, P1, P5 ;  /* 0x00000083696e7210 */ /* 0x000fe40000fea46b */
[----:B------:R-:W-:-:S04]  /*5a40*/  LEA R122, P1, R119, R6, 0x1 ;  /* 0x00000006777a7211 */ /* 0x000fc800078208ff */
[----:B------:R-:W-:Y:S02]  /*5a50*/  LEA.HI.X R123, R119, R7, R128, 0x1, P1 ;  /* 0x00000007777b7211 */ /* 0x000fe400008f0c80 */
[----:B------:R-:W-:Y:S02]  /*5a60*/  ISETP.GT.AND P1, PT, R3, RZ, P6 ;  /* 0x000000ff0300720c */ /* 0x000fe40003724270 */
[----:B------:R-:W-:Y:S01]  /*5a70*/  P2R R119, PR, RZ, 0x40 ;  /* 0x00000040ff777803 */ /* 0x000fe20000000000 */
[----:B------:R-:W-:Y:S01]  /*5a80*/  IMAD.X R119, R117, 0x1, R107, P0 ;  /* 0x0000000175777824 */ /* 0x000fe200000e066b */
[----:B------:R-:W-:-:S09]  /*5a90*/  IADD3 R124, P0, R111, R124, RZ ;  /* 0x0000007c6f7c7210 */ /* 0x000fd20007f1e0ff */
[----:B0-----:R-:W-:Y:S05]  /*5aa0*/  @!P1 BRA `(.L_x_45) ;  /* 0x0000000000049947 */ /* 0x001fea0003800000 */
[----:B------:R0:W5:Y:S02]  /*5ab0*/  LDG.E.LTC128B.U16 R126, desc[UR36][R122.64] ;  /* 0x000000247a7e7981 */ /* 0x000164000c1e1520 */
.L_x_45:
[----:B------:R-:W-:Y:S05]  /*5ac0*/  BSYNC B1 ;  /* 0x0000000000017941 */ /* 0x000fea0003800000 */
.L_x_44:
[----:B-----5:R-:W-:Y:S01]  /*5ad0*/  HADD2.F32 R94, -RZ, R126.H0_H0 ;  /* 0x2000007eff5e7230 */ /* 0x020fe20000004100 */
[----:B------:R-:W-:Y:S01]  /*5ae0*/  BSSY B1, `(.L_x_46) ;  /* 0x0000010000017945 */ /* 0x000fe20003800000 */
[----:B------:R-:W-:Y:S02]  /*5af0*/  IMAD.X R125, R95, 0x1, R113, P0 ;  /* 0x000000015f7d7824 */ /* 0x000fe400000e0671 */
[----:B0-----:R-:W-:-:S04]  /*5b00*/  IMAD.WIDE.U32 R122, R13, R100, R118 ;  /* 0x000000640d7a7225 */ /* 0x001fc800078e0076 */
[----:B------:R-:W-:-:S04]  /*5b10*/  FMUL R95, R94, R97 ;  /* 0x000000615e5f7220 */ /* 0x000fc80000400000 */
[----:B------:R-:W-:Y:S01]  /*5b20*/  FFMA R95, R82, R96, R95 ;  /* 0x00000060525f7223 */ /* 0x000fe2000000005f */
[----:B------:R-:W-:-:S04]  /*5b30*/  IADD3 R122, P0, R8, R122, RZ ;  /* 0x0000007a087a7210 */ /* 0x000fc80007f1e0ff */
[----:B------:R-:W-:Y:S02]  /*5b40*/  F2FP.F16.F32.PACK_AB R95, RZ, R95 ;  /* 0x0000005fff5f723e */ /* 0x000fe400000000ff */
[----:B------:R-:W-:-:S03]  /*5b50*/  IADD3.X R123, R9, R109, R123, P0, !PT ;  /* 0x0000006d097b7210 */ /* 0x000fc600007fe47b */
[----:B------:R0:W-:Y:S01]  /*5b60*/  @P1 STG.E.U16 desc[UR36][R124.64], R95 ;  /* 0x0000005f7c001986 */ /* 0x0001e2000c101524 */
[----:B------:R-:W-:Y:S01]  /*5b70*/  ISETP.GT.AND P1, PT, R3, 0x1, P6 ;  /* 0x000000010300780c */ /* 0x000fe20003724270 */
[----:B------:R-:W-:-:S04]  /*5b80*/  IMAD.WIDE.U32 R122, R23, R14, R122 ;  /* 0x0000000e177a7225 */ /* 0x000fc800078e007a */
[----:B------:R-:W-:Y:S01]  /*5b90*/  IMAD.IADD R82, R15, 0x1, R123 ;  /* 0x000000010f527824 */ /* 0x000fe200078e027b */
[----:B------:R-:W-:-:S04]  /*5ba0*/  LEA R94, P0, R122, R6, 0x1 ;  /* 0x000000067a5e7211 */ /* 0x000fc800078008ff */
[----:B0-----:R-:W-:-:S03]  /*5bb0*/  LEA.HI.X R95, R122, R7, R82, 0x1, P0 ;  /* 0x000000077a5f7211 */ /* 0x001fc600000f0c52 */
[----:B------:R-:W-:Y:S06]  /*5bc0*/  @!P1 BRA `(.L_x_47) ;  /* 0x0000000000049947 */ /* 0x000fec0003800000 */
[----:B------:R0:W5:Y:S02]  /*5bd0*/  LDG.E.LTC128B.U16 R126, desc[UR36][R94.64+0x2] ;  /* 0x000002245e7e7981 */ /* 0x000164000c1e1520 */
.L_x_47:
[----:B------:R-:W-:Y:S05]  /*5be0*/  BSYNC B1 ;  /* 0x0000000000017941 */ /* 0x000fea0003800000 */
.L_x_46:
[----:B-----5:R-:W-:Y:S01]  /*5bf0*/  HADD2.F32 R82, -RZ, R126.H0_H0 ;  /* 0x2000007eff527230 */ /* 0x020fe20000004100 */
[----:B------:R-:W-:Y:S04]  /*5c00*/  BSSY B1, `(.L_x_48) ;  /* 0x000000a000017945 */ /* 0x000fe80003800000 */
[----:B------:R-:W-:-:S04]  /*5c10*/  FMUL R82, R82, R97 ;  /* 0x0000006152527220 */ /* 0x000fc80000400000 */
[----:B------:R-:W-:Y:S01]  /*5c20*/  FFMA R83, R83, R96, R82 ;  /* 0x0000006053537223 */ /* 0x000fe20000000052 */
[----:B------:R-:W-:-:S04]  /*5c30*/  IADD3 R82, P0, R111, R80, RZ ;  /* 0x000000506f527210 */ /* 0x000fc80007f1e0ff */
[----:B------:R-:W-:Y:S01]  /*5c40*/  F2FP.F16.F32.PACK_AB R122, RZ, R83 ;  /* 0x00000053ff7a723e */ /* 0x000fe200000000ff */
[----:B------:R-:W-:Y:S01]  /*5c50*/  IMAD.X R83, R93, 0x1, R113, P0 ;  /* 0x000000015d537824 */ /* 0x000fe200000e0671 */
[----:B------:R-:W-:-:S04]  /*5c60*/  ISETP.GT.AND P0, PT, R3, 0x8, P2 ;  /* 0x000000080300780c */ /* 0x000fc80001704270 */
[----:B------:R2:W-:Y:S09]  /*5c70*/  @P1 STG.E.U16 desc[UR36][R82.64+0x2], R122 ;  /* 0x0000027a52001986 */ /* 0x0005f2000c101524 */
[----:B------:R-:W-:Y:S05]  /*5c80*/  @!P0 BRA `(.L_x_49) ;  /* 0x0000000000048947 */ /* 0x000fea0003800000 */
[----:B------:R0:W5:Y:S02]  /*5c90*/  LDG.E.LTC128B.U16 R126, desc[UR36][R90.64+0x10] ;  /* 0x000010245a7e7981 */ /* 0x000164000c1e1520 */
.L_x_49:
[----:B------:R-:W-:Y:S05]  /*5ca0*/  BSYNC B1 ;  /* 0x0000000000017941 */ /* 0x000fea0003800000 */
.L_x_48:
[----:B--2--5:R-:W-:Y:S01]  /*5cb0*/  HADD2.F32 R122, -RZ, R126.H0_H0 ;  /* 0x2000007eff7a7230 */ /* 0x024fe20000004100 */
[----:B------:R-:W-:Y:S01]  /*5cc0*/  ISETP.GT.AND P1, PT, R3, 0x9, P2 ;  /* 0x000000090300780c */ /* 0x000fe20001724270 */
[----:B------:R-:W-:Y:S03]  /*5cd0*/  BSSY B1, `(.L_x_50) ;  /* 0x000000a000017945 */ /* 0x000fe60003800000 */
[----:B------:R-:W-:Y:S01]  /*5ce0*/  FMUL R123, R122, R97 ;  /* 0x000000617a7b7220 */ /* 0x000fe20000400000 */
[----:B------:R-:W-:-:S03]  /*5cf0*/  @P0 MOV R122, R80 ;  /* 0x00000050007a0202 */ /* 0x000fc60000000f00 */
[----:B------:R-:W-:-:S05]  /*5d00*/  FFMA R123, R84, R96, R123 ;  /* 0x00000060547b7223 */ /* 0x000fca000000007b */
[----:B------:R-:W-:-:S04]  /*5d10*/  F2FP.F16.F32.PACK_AB R123, RZ, R123 ;  /* 0x0000007bff7b723e */ /* 0x000fc800000000ff */
[----:B------:R-:W-:Y:S01]  /*5d20*/  PRMT R84, R123, 0x7610, R84 ;  /* 0x000076107b547816 */ /* 0x000fe20000000054 */
[----:B------:R-:W-:-:S05]  /*5d30*/  @P0 IMAD.MOV.U32 R123, RZ, RZ, R93 ;  /* 0x000000ffff7b0224 */ /* 0x000fca00078e005d */
[----:B------:R2:W-:Y:S01]  /*5d40*/  @P0 STG.E.U16 desc[UR36][R122.64+0x10], R84 ;  /* 0x000010547a000986 */ /* 0x0005e2000c101524 */
[----:B------:R-:W-:Y:S05]  /*5d50*/  @!P1 BRA `(.L_x_51) ;  /* 0x0000000000049947 */ /* 0x000fea0003800000 */
[----:B------:R0:W5:Y:S02]  /*5d60*/  LDG.E.LTC128B.U16 R126, desc[UR36][R90.64+0x12] ;  /* 0x000012245a7e7981 */ /* 0x000164000c1e1520 */
.L_x_51:
[----:B------:R-:W-:Y:S05]  /*5d70*/  BSYNC B1 ;  /* 0x0000000000017941 */ /* 0x000fea0003800000 */
.L_x_50:
[----:B--2--5:R-:W-:Y:S01]  /*5d80*/  HADD2.F32 R84, -RZ, R126.H0_H0 ;  /* 0x2000007eff547230 */ /* 0x024fe20000004100 */
[----:B------:R-:W-:Y:S01]  /*5d90*/  ISETP.GT.AND P0, PT, R3, 0x8, P6 ;  /* 0x000000080300780c */ /* 0x000fe20003704270 */
[----:B------:R-:W-:Y:S03]  /*5da0*/  BSSY B1, `(.L_x_52) ;  /* 0x000000a000017945 */ /* 0x000fe60003800000 */
[----:B------:R-:W-:-:S04]  /*5db0*/  FMUL R84, R84, R97 ;  /* 0x0000006154547220 */ /* 0x000fc80000400000 */
[----:B------:R-:W-:Y:S01]  /*5dc0*/  FFMA R84, R85, R96, R84 ;  /* 0x0000006055547223 */ /* 0x000fe20000000054 */
[----:B------:R-:W-:-:S04]  /*5dd0*/  @P1 IMAD.MOV.U32 R85, RZ, RZ, R93 ;  /* 0x000000ffff551224 */ /* 0x000fc800078e005d */
[----:B------:R-:W-:-:S04]  /*5de0*/  F2FP.F16.F32.PACK_AB R84, RZ, R84 ;  /* 0x00000054ff54723e */ /* 0x000fc800000000ff */
[----:B------:R-:W-:Y:S01]  /*5df0*/  PRMT R122, R84, 0x7610, R122 ;  /* 0x00007610547a7816 */ /* 0x000fe2000000007a */
[----:B------:R-:W-:-:S05]  /*5e00*/  @P1 IMAD.MOV.U32 R84, RZ, RZ, R80 ;  /* 0x000000ffff541224 */ /* 0x000fca00078e0050 */
[----:B------:R2:W-:Y:S01]  /*5e10*/  @P1 STG.E.U16 desc[UR36][R84.64+0x12], R122 ;  /* 0x0000127a54001986 */ /* 0x0005e2000c101524 */
[----:B------:R-:W-:Y:S05]  /*5e20*/  @!P0 BRA `(.L_x_53) ;  /* 0x0000000000048947 */ /* 0x000fea0003800000 */
[----:B------:R0:W5:Y:S02]  /*5e30*/  LDG.E.LTC128B.U16 R126, desc[UR36][R94.64+0x10] ;  /* 0x000010245e7e7981 */ /* 0x000164000c1e1520 */
.L_x_53:
[----:B------:R-:W-:Y:S05]  /*5e40*/  BSYNC B1 ;  /* 0x0000000000017941 */ /* 0x000fea0003800000 */
.L_x_52:
[----:B--2--5:R-:W-:Y:S01]  /*5e50*/  HADD2.F32 R84, -RZ, R126.H0_H0 ;  /* 0x2000007eff547230 */ /* 0x024fe20000004100 */
[----:B------:R-:W-:Y:S01]  /*5e60*/  BSSY B1, `(.L_x_54) ;  /* 0x000000f000017945 */ /* 0x000fe20003800000 */
[----:B------:R-:W-:-:S04]  /*5e70*/  IMAD.WIDE.U32 R116, R100, 0x78, R116 ;  /* 0x0000007864747825 */ /* 0x000fc800078e0074 */
[----:B------:R-:W-:Y:S01]  /*5e80*/  FMUL R85, R84, R97 ;  /* 0x0000006154557220 */ /* 0x000fe20000400000 */
[----:B------:R-:W-:-:S03]  /*5e90*/  IADD3 R84, P1, R106, R116, RZ ;  /* 0x000000746a547210 */ /* 0x000fc60007f3e0ff */
[----:B------:R-:W-:Y:S01]  /*5ea0*/  FFMA R86, R86, R96, R85 ;  /* 0x0000006056567223 */ /* 0x000fe20000000055 */
[----:B------:R-:W-:-:S04]  /*5eb0*/  IADD3.X R85, R107, R101, R117, P1, !PT ;  /* 0x000000656b557210 */ /* 0x000fc80000ffe475 */
[----:B------:R-:W-:Y:S01]  /*5ec0*/  F2FP.F16.F32.PACK_AB R86, RZ, R86 ;  /* 0x00000056ff56723e */ /* 0x000fe200000000ff */
[----:B------:R-:W-:-:S04]  /*5ed0*/  IMAD.WIDE.U32 R84, R13, R100, R84 ;  /* 0x000000640d547225 */ /* 0x000fc800078e0054 */
[----:B------:R2:W-:Y:S01]  /*5ee0*/  @P0 STG.E.U16 desc[UR36][R82.64+0x10], R86 ;  /* 0x0000105652000986 */ /* 0x0005e2000c101524 */
[----:B------:R-:W-:Y:S02]  /*5ef0*/  ISETP.GT.AND P0, PT, R3, 0x9, P6 ;  /* 0x000000090300780c */ /* 0x000fe40003704270 */
[----:B------:R-:W-:-:S04]  /*5f00*/  IADD3 R116, P1, R8, R84, RZ ;  /* 0x0000005408747210 */ /* 0x000fc80007f3e0ff */
[----:B------:R-:W-:-:S03]  /*5f10*/  IADD3.X R117, R9, R109, R85, P1, !PT ;  /* 0x0000006d09757210 */ /* 0x000fc60000ffe455 */
[----:B------:R-:W-:-:S04]  /*5f20*/  IMAD.WIDE.U32 R116, R23, R14, R116 ;  /* 0x0000000e17747225 */ /* 0x000fc800078e0074 */
[----:B--2---:R-:W-:Y:S05]  /*5f30*/  @!P0 BRA `(.L_x_55) ;  /* 0x0000000000048947 */ /* 0x004fea0003800000 */
[----:B------:R2:W5:Y:S02]  /*5f40*/  LDG.E.LTC128B.U16 R126, desc[UR36][R94.64+0x12] ;  /* 0x000012245e7e7981 */ /* 0x000564000c1e1520 */
.L_x_55:
[----:B------:R-:W-:Y:S05]  /*5f50*/  BSYNC B1 ;  /* 0x0000000000017941 */ /* 0x000fea0003800000 */
.L_x_54:
[----:B-----5:R-:W-:Y:S01]  /*5f60*/  HADD2.F32 R86, -RZ, R126.H0_H0 ;  /* 0x2000007eff567230 */ /* 0x020fe20000004100 */
[----:B------:R-:W-:Y:S01]  /*5f70*/  LEA R84, P1, R116, R6, 0x1 ;  /* 0x0000000674547211 */ /* 0x000fe200078208ff */
[----:B------:R-:W-:Y:S01]  /*5f80*/  IMAD.IADD R85, R15, 0x1, R117 ;  /* 0x000000010f557824 */ /* 0x000fe200078e0275 */
[C---:B------:R-:W-:Y:S01]  /*5f90*/  SHF.L.U64.HI R121, R98.reuse, 0x8, R99 ;  /* 0x0000000862797819 */ /* 0x040fe20000010263 */
[----:B------:R-:W-:Y:S02]  /*5fa0*/  IMAD.SHL.U32 R117, R98, 0x100, RZ ;  /* 0x0000010062757824 */ /* 0x000fe400078e00ff */
[----:B------:R-:W-:Y:S01]  /*5fb0*/  FMUL R86, R86, R97 ;  /* 0x0000006156567220 */ /* 0x000fe20000400000 */
[----:B------:R-:W-:Y:S01]  /*5fc0*/  IMAD.WIDE.U32 R118, R100, 0x78, R118 ;  /* 0x0000007864767825 */ /* 0x000fe200078e0076 */
[----:B------:R-:W-:Y:S02]  /*5fd0*/  LEA.HI.X R85, R116, R7, R85, 0x1, P1 ;  /* 0x0000000774557211 */ /* 0x000fe400008f0c55 */
[----:B------:R-:W-:Y:S01]  /*5fe0*/  IADD3 R102, P1, R102, R120, RZ ;  /* 0x0000007866667210 */ /* 0x000fe20007f3e0ff */
[----:B------:R-:W-:-:S04]  /*5ff0*/  FFMA R86, R87, R96, R86 ;  /* 0x0000006057567223 */ /* 0x000fc80000000056 */
[----:B------:R-:W-:Y:S01]  /*6000*/  IMAD.X R105, R131, 0x1, R105, P1 ;  /* 0x0000000183697824 */ /* 0x000fe200008e0669 */
[C---:B------:R-:W-:Y:S02]  /*6010*/  LEA R104, P1, R102.reuse, R6, 0x1 ;  /* 0x0000000666687211 */ /* 0x040fe400078208ff */
[----:B------:R-:W-:Y:S02]  /*6020*/  F2FP.F16.F32.PACK_AB R86, RZ, R86 ;  /* 0x00000056ff56723e */ /* 0x000fe400000000ff */
[----:B------:R-:W-:Y:S02]  /*6030*/  LEA.HI.X R105, R102, R7, R105, 0x1, P1 ;  /* 0x0000000766697211 */ /* 0x000fe400008f0c69 */
[----:B------:R-:W-:Y:S02]  /*6040*/  IADD3 R102, P1, R127, R4, RZ ;  /* 0x000000047f667210 */ /* 0x000fe40007f3e0ff */
[----:B------:R-:W-:-:S03]  /*6050*/  PRMT R87, R86, 0x7610, R87 ;  /* 0x0000761056577816 */ /* 0x000fc60000000057 */
[----:B------:R-:W-:Y:S02]  /*6060*/  IMAD.X R103, R129, 0x1, R5, P1 ;  /* 0x0000000181677824 */ /* 0x000fe400008e0605 */
[----:B------:R0:W-:Y:S01]  /*6070*/  @P0 STG.E.U16 desc[UR36][R82.64+0x12], R87 ;  /* 0x0000125752000986 */ /* 0x0001e2000c101524 */
[----:B------:R-:W-:-:S04]  /*6080*/  IADD3 R86, P0, P1, R111, R80, R117 ;  /* 0x000000506f567210 */ /* 0x000fc8000791e075 */
[----:B0-----:R-:W-:Y:S02]  /*6090*/  IADD3.X R87, R113, R93, R121, P0, P1 ;  /* 0x0000005d71577210 */ /* 0x001fe400007e2479 */
[----:B------:R-:W-:Y:S02]  /*60a0*/  IADD3 R98, P0, R106, R118, RZ ;  /* 0x000000766a627210 */ /* 0x000fe40007f1e0ff */
[----:B------:R-:W-:Y:S02]  /*60b0*/  ISETP.GT.AND P1, PT, R12, 0x100, PT ;  /* 0x000001000c00780c */ /* 0x000fe40003f24270 */
[----:B------:R-:W-:Y:S02]  /*60c0*/  IADD3.X R99, R107, R101, R119, P0, !PT ;  /* 0x000000656b637210 */ /* 0x000fe400007fe477 */
[----:B------:R-:W-:-:S13]  /*60d0*/  ISETP.GT.AND P0, PT, R3, RZ, P1 ;  /* 0x000000ff0300720c */ /* 0x000fda0000f04270 */
[----:B------:R-:W3:Y:S01]  /*60e0*/  @P0 LDG.E.LTC128B.U16 R126, desc[UR36][R104.64] ;  /* 0x00000024687e0981 */ /* 0x000ee2000c1e1520 */
[----:B------:R-:W-:Y:S01]  /*60f0*/  BSSY B1, `(.L_x_56) ;  /* 0x000000d000017945 */ /* 0x000fe20003800000 */
[----:B---3--:R-:W-:-:S05]  /*6100*/  HADD2.F32 R106, -RZ, R126.H0_H0 ;  /* 0x2000007eff6a7230 */ /* 0x008fca0000004100 */
[----:B------:R-:W-:-:S04]  /*6110*/  FMUL R101, R106, R97 ;  /* 0x000000616a657220 */ /* 0x000fc80000400000 */
[----:B------:R-:W-:-:S05]  /*6120*/  FFMA R101, R72, R96, R101 ;  /* 0x0000006048657223 */ /* 0x000fca0000000065 */
[----:B------:R-:W-:-:S04]  /*6130*/  F2FP.F16.F32.PACK_AB R101, RZ, R101 ;  /* 0x00000065ff65723e */ /* 0x000fc800000000ff */
[----:B------:R-:W-:Y:S01]  /*6140*/  PRMT R72, R101, 0x7610, R72 ;  /* 0x0000761065487816 */ /* 0x000fe20000000048 */
[----:B------:R-:W-:-:S04]  /*6150*/  IMAD.WIDE.U32 R100, R13, R100, R98 ;  /* 0x000000640d647225 */ /* 0x000fc800078e0062 */
[----:B------:R0:W-:Y:S01]  /*6160*/  @P0 STG.E.U16 desc[UR36][R102.64], R72 ;  /* 0x0000004866000986 */ /* 0x0001e2000c101524 */
[----:B------:R-:W-:-:S04]  /*6170*/  IADD3 R8, P0, R8, R100, RZ ;  /* 0x0000006408087210 */ /* 0x000fc80007f1e0ff */
[----:B------:R-:W-:Y:S02]  /*6180*/  IADD3.X R9, R9, R109, R101, P0, !PT ;  /* 0x0000006d09097210 */ /* 0x000fe400007fe465 */
[----:B------:R-:W-:-:S13]  /*6190*/  ISETP.GT.AND P0, PT, R3, 0x1, P1 ;  /* 0x000000010300780c */ /* 0x000fda0000f04270 */
[----:B0-----:R-:W-:Y:S05]  /*61a0*/  @!P0 BRA `(.L_x_57) ;  /* 0x0000000000048947 */ /* 0x001fea0003800000 */
[----:B------:R0:W5:Y:S02]  /*61b0*/  LDG.E.LTC128B.U16 R126, desc[UR36][R84.64+0x2] ;  /* 0x00000224547e7981 */ /* 0x000164000c1e1520 */
.L_x_57:
[----:B------:R-:W-:Y:S05]  /*61c0*/  BSYNC B1 ;  /* 0x0000000000017941 */ /* 0x000fea0003800000 */
.L_x_56:
[----:B-----5:R-:W-:Y:S01]  /*61d0*/  HADD2.F32 R72, -RZ, R126.H0_H0 ;  /* 0x2000007eff487230 */ /* 0x020fe20000004100 */
[----:B------:R-:W-:Y:S01]  /*61e0*/  BSSY B1, `(.L_x_58) ;  /* 0x0000014000017945 */ /* 0x000fe20003800000 */
[----:B------:R-:W-:Y:S02]  /*61f0*/  @P0 IMAD.MOV.U32 R98, RZ, RZ, R102 ;  /* 0x000000ffff620224 */ /* 0x000fe400078e0066 */
[----:B------:R-:W-:Y:S02]  /*6200*/  @P0 IMAD.MOV.U32 R99, RZ, RZ, R103 ;  /* 0x000000ffff630224 */ /* 0x000fe400078e0067 */
[----:B------:R-:W-:-:S04]  /*6210*/  FMUL R72, R72, R97 ;  /* 0x0000006148487220 */ /* 0x000fc80000400000 */
[----:B------:R-:W-:-:S05]  /*6220*/  FFMA R72, R73, R96, R72 ;  /* 0x0000006049487223 */ /* 0x000fca0000000048 */
[----:B------:R-:W-:-:S04]  /*6230*/  F2FP.F16.F32.PACK_AB R72, RZ, R72 ;  /* 0x00000048ff48723e */ /* 0x000fc800000000ff */
[----:B------:R-:W-:Y:S01]  /*6240*/  PRMT R13, R72, 0x7610, R13 ;  /* 0x00007610480d7816 */ /* 0x000fe2000000000d */
[----:B------:R-:W-:-:S04]  /*6250*/  IMAD.WIDE.U32 R72, R23, R14, R8 ;  /* 0x0000000e17487225 */ /* 0x000fc800078e0008 */
[----:B------:R3:W-:Y:S01]  /*6260*/  @P0 STG.E.U16 desc[UR36][R98.64+0x2], R13 ;  /* 0x0000020d62000986 */ /* 0x0007e2000c101524 */
[----:B------:R-:W-:Y:S01]  /*6270*/  LEA R8, P0, R108, R6, 0x1 ;  /* 0x000000066c087211 */ /* 0x000fe200078008ff */
[----:B------:R-:W-:-:S03]  /*6280*/  IMAD.IADD R15, R15, 0x1, R73 ;  /* 0x000000010f0f7824 */ /* 0x000fc600078e0249 */
[----:B------:R-:W-:Y:S02]  /*6290*/  LEA.HI.X R9, R108, R7, R110, 0x1, P0 ;  /* 0x000000076c097211 */ /* 0x000fe400000f0c6e */
[----:B------:R-:W-:-:S04]  /*62a0*/  LEA R6, P0, R72, R6, 0x1 ;  /* 0x0000000648067211 */ /* 0x000fc800078008ff */
[----:B------:R-:W-:Y:S02]  /*62b0*/  LEA.HI.X R7, R72, R7, R15, 0x1, P0 ;  /* 0x0000000748077211 */ /* 0x000fe400000f0c0f */
[----:B------:R-:W-:-:S05]  /*62c0*/  IADD3 R14, P0, R102, R111, RZ ;  /* 0x0000006f660e7210 */ /* 0x000fca0007f1e0ff */
[----:B------:R-:W-:Y:S01]  /*62d0*/  IMAD.X R15, R103, 0x1, R113, P0 ;  /* 0x00000001670f7824 */ /* 0x000fe200000e0671 */
[----:B------:R-:W-:-:S04]  /*62e0*/  ISETP.GT.AND P0, PT, R12, 0x108, PT ;  /* 0x000001080c00780c */ /* 0x000fc80003f04270 */
[----:B------:R-:W-:-:S13]  /*62f0*/  ISETP.GT.AND P5, PT, R3, RZ, P0 ;  /* 0x000000ff0300720c */ /* 0x000fda00007a4270 */
[----:B---3--:R-:W-:Y:S05]  /*6300*/  @!P5 BRA `(.L_x_59) ;  /* 0x000000000004d947 */ /* 0x008fea0003800000 */
[----:B------:R3:W5:Y:S02]  /*6310*/  LDG.E.LTC128B.U16 R126, desc[UR36][R8.64] ;  /* 0x00000024087e7981 */ /* 0x000764000c1e1520 */
.L_x_59:
[----:B------:R-:W-:Y:S05]  /*6320*/  BSYNC B1 ;  /* 0x0000000000017941 */ /* 0x000fea0003800000 */
.L_x_58:
[----:B---3-5:R-:W-:Y:S01]  /*6330*/  HADD2.F32 R8, -RZ, R126.H0_H0 ;  /* 0x2000007eff087230 */ /* 0x028fe20000004100 */
[----:B------:R-:W-:Y:S04]  /*6340*/  BSSY B1, `(.L_x_60) ;  /* 0x0000008000017945 */ /* 0x000fe80003800000 */
[----:B------:R-:W-:-:S04]  /*6350*/  FMUL R9, R8, R97 ;  /* 0x0000006108097220 */ /* 0x000fc80000400000 */
[----:B------:R-:W-:-:S05]  /*6360*/  FFMA R9, R74, R96, R9 ;  /* 0x000000604a097223 */ /* 0x000fca0000000009 */
[----:B------:R-:W-:-:S05]  /*6370*/  F2FP.F16.F32.PACK_AB R9, RZ, R9 ;  /* 0x00000009ff09723e */ /* 0x000fca00000000ff */
[----:B------:R3:W-:Y:S01]  /*6380*/  @P5 STG.E.U16 desc[UR36][R14.64], R9 ;  /* 0x000000090e005986 */ /* 0x0007e2000c101524 */
[----:B------:R-:W-:-:S13]  /*6390*/  ISETP.GT.AND P5, PT, R3, 0x1, P0 ;  /* 0x000000010300780c */ /* 0x000fda00007a4270 */
[----:B---3--:R-:W-:Y:S05]  /*63a0*/  @!P5 BRA `(.L_x_61) ;  /* 0x000000000004d947 */ /* 0x008fea0003800000 */
[----:B------:R3:W5:Y:S02]  /*63b0*/  LDG.E.LTC128B.U16 R126, desc[UR36][R6.64+0x2] ;  /* 0x00000224067e7981 */ /* 0x000764000c1e1520 */
.L_x_61:
[----:B------:R-:W-:Y:S05]  /*63c0*/  BSYNC B1 ;  /* 0x0000000000017941 */ /* 0x000fea0003800000 */
.L_x_60:
[----:B-----5:R-:W-:Y:S01]  /*63d0*/  HADD2.F32 R8, -RZ, R126.H0_H0 ;  /* 0x2000007eff087230 */ /* 0x020fe20000004100 */
[----:B------:R-:W-:Y:S04]  /*63e0*/  BSSY B1, `(.L_x_62) ;  /* 0x0000008000017945 */ /* 0x000fe80003800000 */
[----:B------:R-:W-:-:S04]  /*63f0*/  FMUL R8, R8, R97 ;  /* 0x0000006108087220 */ /* 0x000fc80000400000 */
[----:B------:R-:W-:-:S05]  /*6400*/  FFMA R8, R75, R96, R8 ;  /* 0x000000604b087223 */ /* 0x000fca0000000008 */
[----:B------:R-:W-:-:S05]  /*6410*/  F2FP.F16.F32.PACK_AB R8, RZ, R8 ;  /* 0x00000008ff08723e */ /* 0x000fca00000000ff */
[----:B------:R0:W-:Y:S01]  /*6420*/  @P5 STG.E.U16 desc[UR36][R14.64+0x2], R8 ;  /* 0x000002080e005986 */ /* 0x0001e2000c101524 */
[----:B------:R-:W-:-:S13]  /*6430*/  ISETP.GT.AND P5, PT, R3, 0x8, P1 ;  /* 0x000000080300780c */ /* 0x000fda0000fa4270 */
[----:B0-----:R-:W-:Y:S05]  /*6440*/  @!P5 BRA `(.L_x_63) ;  /* 0x000000000004d947 */ /* 0x001fea0003800000 */
[----:B------:R0:W5:Y:S02]  /*6450*/  LDG.E.LTC128B.U16 R126, desc[UR36][R84.64+0x10] ;  /* 0x00001024547e7981 */ /* 0x000164000c1e1520 */
.L_x_63:
[----:B------:R-:W-:Y:S05]  /*6460*/  BSYNC B1 ;  /* 0x0000000000017941 */ /* 0x000fea0003800000 */
.L_x_62:
[----:B-----5:R-:W-:Y:S01]  /*6470*/  HADD2.F32 R8, -RZ, R126.H0_H0 ;  /* 0x2000007eff087230 */ /* 0x020fe20000004100 */
[----:B------:R-:W-:Y:S04]  /*6480*/  BSSY B1, `(.L_x_64) ;  /* 0x000000b000017945 */ /* 0x000fe80003800000 */
[----:B------:R-:W-:Y:S01]  /*6490*/  FMUL R9, R8, R97 ;  /* 0x0000006108097220 */ /* 0x000fe20000400000 */
[----:B------:R-:W-:-:S03]  /*64a0*/  @P5 IMAD.MOV.U32 R8, RZ, RZ, R102 ;  /* 0x000000ffff085224 */ /* 0x000fc600078e0066 */
[----:B------:R-:W-:-:S05]  /*64b0*/  FFMA R9, R76, R96, R9 ;  /* 0x000000604c097223 */ /* 0x000fca0000000009 */
[----:B------:R-:W-:-:S04]  /*64c0*/  F2FP.F16.F32.PACK_AB R9, RZ, R9 ;  /* 0x00000009ff09723e */ /* 0x000fc800000000ff */
[----:B------:R-:W-:Y:S01]  /*64d0*/  PRMT R12, R9, 0x7610, R12 ;  /* 0x00007610090c7816 */ /* 0x000fe2000000000c */
[----:B------:R-:W-:-:S05]  /*64e0*/  @P5 IMAD.MOV.U32 R9, RZ, RZ, R103 ;  /* 0x000000ffff095224 */ /* 0x000fca00078e0067 */
[----:B------:R0:W-:Y:S01]  /*64f0*/  @P5 STG.E.U16 desc[UR36][R8.64+0x10], R12 ;  /* 0x0000100c08005986 */ /* 0x0001e2000c101524 */
[----:B------:R-:W-:-:S13]  /*6500*/  ISETP.GT.AND P5, PT, R3, 0x9, P1 ;  /* 0x000000090300780c */ /* 0x000fda0000fa4270 */
[----:B0-----:R-:W-:Y:S05]  /*6510*/  @!P5 BRA `(.L_x_65) ;  /* 0x000000000004d947 */ /* 0x001fea0003800000 */
[----:B------:R0:W5:Y:S02]  /*6520*/  LDG.E.LTC128B.U16 R126, desc[UR36][R84.64+0x12] ;  /* 0x00001224547e7981 */ /* 0x000164000c1e1520 */
.L_x_65:
[----:B------:R-:W-:Y:S05]  /*6530*/  BSYNC B1 ;  /* 0x0000000000017941 */ /* 0x000fea0003800000 */
.L_x_64:
[----:B-----5:R-:W-:Y:S01]  /*6540*/  HADD2.F32 R8, -RZ, R126.H0_H0 ;  /* 0x2000007eff087230 */ /* 0x020fe20000004100 */
[----:B------:R-:W-:Y:S01]  /*6550*/  BSSY B1, `(.L_x_66) ;  /* 0x000000d000017945 */ /* 0x000fe20003800000 */
[----:B------:R-:W-:-:S03]  /*6560*/  @P5 IMAD.MOV.U32 R9, RZ, RZ, R103 ;  /* 0x000000ffff095224 */ /* 0x000fc600078e0067 */
[----:B------:R-:W-:-:S04]  /*6570*/  FMUL R8, R8, R97 ;  /* 0x0000006108087220 */ /* 0x000fc80000400000 */
[----:B------:R-:W-:-:S05]  /*6580*/  FFMA R8, R77, R96, R8 ;  /* 0x000000604d087223 */ /* 0x000fca0000000008 */
[----:B------:R-:W-:-:S04]  /*6590*/  F2FP.F16.F32.PACK_AB R8, RZ, R8 ;  /* 0x00000008ff08723e */ /* 0x000fc800000000ff */
[----:B------:R-:W-:Y:S01]  /*65a0*/  PRMT R12, R8, 0x7610, R12 ;  /* 0x00007610080c7816 */ /* 0x000fe2000000000c */
[----:B------:R-:W-:-:S05]  /*65b0*/  @P5 IMAD.MOV.U32 R8, RZ, RZ, R102 ;  /* 0x000000ffff085224 */ /* 0x000fca00078e0066 */
[----:B------:R0:W-:Y:S01]  /*65c0*/  @P5 STG.E.U16 desc[UR36][R8.64+0x12], R12 ;  /* 0x0000120c08005986 */ /* 0x0001e2000c101524 */
[----:B------:R-:W-:-:S05]  /*65d0*/  IADD3 R14, P5, R102, R111, RZ ;  /* 0x0000006f660e7210 */ /* 0x000fca0007fbe0ff */
[----:B------:R-:W-:Y:S01]  /*65e0*/  IMAD.X R15, R103, 0x1, R113, P5 ;  /* 0x00000001670f7824 */ /* 0x000fe200028e0671 */
[----:B------:R-:W-:-:S13]  /*65f0*/  ISETP.GT.AND P5, PT, R3, 0x8, P0 ;  /* 0x000000080300780c */ /* 0x000fda00007a4270 */
[----:B0-----:R-:W-:Y:S05]  /*6600*/  @!P5 BRA `(.L_x_67) ;  /* 0x000000000004d947 */ /* 0x001fea0003800000 */
[----:B------:R0:W5:Y:S02]  /*6610*/  LDG.E.LTC128B.U16 R126, desc[UR36][R6.64+0x10] ;  /* 0x00001024067e7981 */ /* 0x000164000c1e1520 */
.L_x_67:
[----:B------:R-:W-:Y:S05]  /*6620*/  BSYNC B1 ;  /* 0x0000000000017941 */ /* 0x000fea0003800000 */
.L_x_66:
[----:B-----5:R-:W-:Y:S01]  /*6630*/  HADD2.F32 R8, -RZ, R126.H0_H0 ;  /* 0x2000007eff087230 */ /* 0x020fe20000004100 */
[----:B------:R-:W-:Y:S04]  /*6640*/  BSSY B1, `(.L_x_68) ;  /* 0x000000c000017945 */ /* 0x000fe80003800000 */
[----:B------:R-:W-:-:S04]  /*6650*/  FMUL R9, R8, R97 ;  /* 0x0000006108097220 */ /* 0x000fc80000400000 */
[----:B------:R-:W-:-:S05]  /*6660*/  FFMA R9, R78, R96, R9 ;  /* 0x000000604e097223 */ /* 0x000fca0000000009 */
[----:B------:R-:W-:-:S05]  /*6670*/  F2FP.F16.F32.PACK_AB R9, RZ, R9 ;  /* 0x00000009ff09723e */ /* 0x000fca00000000ff */
[----:B------:R1:W-:Y:S01]  /*6680*/  @P5 STG.E.U16 desc[UR36][R14.64+0x10], R9 ;  /* 0x000010090e005986 */ /* 0x0003e2000c101524 */
[----:B------:R-:W-:-:S05]  /*6690*/  IADD3 R8, P5, R117, R80, RZ ;  /* 0x0000005075087210 */ /* 0x000fca0007fbe0ff */
[----:B-1----:R-:W-:Y:S01]  /*66a0*/  IMAD.X R9, R93, 0x1, R121, P5 ;  /* 0x000000015d097824 */ /* 0x002fe200028e0679 */
[----:B------:R-:W-:-:S05]  /*66b0*/  IADD3 R12, P5, R111, R8, RZ ;  /* 0x000000086f0c7210 */ /* 0x000fca0007fbe0ff */
[----:B------:R-:W-:Y:S01]  /*66c0*/  IMAD.X R13, R113, 0x1, R9, P5 ;  /* 0x00000001710d7824 */ /* 0x000fe200028e0609 */
[----:B------:R-:W-:-:S13]  /*66d0*/  ISETP.GT.AND P5, PT, R3, 0x9, P0 ;  /* 0x000000090300780c */ /* 0x000fda00007a4270 */
[----:B------:R-:W-:Y:S05]  /*66e0*/  @!P5 BRA `(.L_x_69) ;  /* 0x000000000004d947 */ /* 0x000fea0003800000 */
[----:B------:R1:W5:Y:S02]  /*66f0*/  LDG.E.LTC128B.U16 R126, desc[UR36][R6.64+0x12] ;  /* 0x00001224067e7981 */ /* 0x000364000c1e1520 */
.L_x_69:
[----:B------:R-:W-:Y:S05]  /*6700*/  BSYNC B1 ;  /* 0x0000000000017941 */ /* 0x000fea0003800000 */
.L_x_68:
        /* <DEDUP_REMOVED lines=9> */
.L_x_71:
[----:B------:R-:W-:Y:S05]  /*67a0*/  BSYNC B1 ;  /* 0x0000000000017941 */ /* 0x000fea0003800000 */
.L_x_70:
        /* <DEDUP_REMOVED lines=9> */
.L_x_73:
[----:B------:R-:W-:Y:S05]  /*6840*/  BSYNC B1 ;  /* 0x0000000000017941 */ /* 0x000fea0003800000 */
.L_x_72:
        /* <DEDUP_REMOVED lines=9> */
.L_x_75:
[----:B------:R-:W-:Y:S05]  /*68e0*/  BSYNC B1 ;  /* 0x0000000000017941 */ /* 0x000fea0003800000 */
.L_x_74:
        /* <DEDUP_REMOVED lines=9> */
.L_x_77:
[----:B------:R-:W-:Y:S05]  /*6980*/  BSYNC B1 ;  /* 0x0000000000017941 */ /* 0x000fea0003800000 */
.L_x_76:
        /* <DEDUP_REMOVED lines=9> */
.L_x_79:
[----:B------:R-:W-:Y:S05]  /*6a20*/  BSYNC B1 ;  /* 0x0000000000017941 */ /* 0x000fea0003800000 */
.L_x_78:
        /* <DEDUP_REMOVED lines=9> */
.L_x_81:
[----:B------:R-:W-:Y:S05]  /*6ac0*/  BSYNC B1 ;  /* 0x0000000000017941 */ /* 0x000fea0003800000 */
.L_x_80:
        /* <DEDUP_REMOVED lines=9> */
.L_x_83:
[----:B------:R-:W-:Y:S05]  /*6b60*/  BSYNC B1 ;  /* 0x0000000000017941 */ /* 0x000fea0003800000 */
.L_x_82:
        /* <DEDUP_REMOVED lines=9> */
.L_x_85:
[----:B------:R-:W-:Y:S05]  /*6c00*/  BSYNC B1 ;  /* 0x0000000000017941 */ /* 0x000fea0003800000 */
.L_x_84:
        /* <DEDUP_REMOVED lines=9> */
.L_x_87:
[----:B------:R-:W-:Y:S05]  /*6ca0*/  BSYNC B1 ;  /* 0x0000000000017941 */ /* 0x000fea0003800000 */
.L_x_86:
        /* <DEDUP_REMOVED lines=12> */
.L_x_89:
[----:B------:R-:W-:Y:S05]  /*6d70*/  BSYNC B1 ;  /* 0x0000000000017941 */ /* 0x000fea0003800000 */
.L_x_88:
[----:B-----5:R-:W-:Y:S01]  /*6d80*/  HADD2.F32 R14, -RZ, R126.H0_H0 ;  /* 0x2000007eff0e7230 */ /* 0x020fe20000004100 */
[----:B------:R-:W-:Y:S01]  /*6d90*/  BSSY B1, `(.L_x_90) ;  /* 0x000000b000017945 */ /* 0x000fe20003800000 */
[----:B------:R-:W-:-:S03]  /*6da0*/  @P5 IMAD.MOV.U32 R15, RZ, RZ, R93 ;  /* 0x000000ffff0f5224 */ /* 0x000fc600078e005d */
[----:B------:R-:W-:-:S04]  /*6db0*/  FMUL R14, R14, R97 ;  /* 0x000000610e0e7220 */ /* 0x000fc80000400000 */
[----:B------:R-:W-:-:S05]  /*6dc0*/  FFMA R14, R57, R96, R14 ;  /* 0x00000060390e7223 */ /* 0x000fca000000000e */
[----:B------:R-:W-:-:S04]  /*6dd0*/  F2FP.F16.F32.PACK_AB R14, RZ, R14 ;  /* 0x0000000eff0e723e */ /* 0x000fc800000000ff */
[----:B------:R-:W-:Y:S02]  /*6de0*/  PRMT R23, R14, 0x7610, R23 ;  /* 0x000076100e177816 */ /* 0x000fe40000000017 */
[----:B------:R-:W-:-:S05]  /*6df0*/  @P5 MOV R14, R80 ;  /* 0x00000050000e5202 */ /* 0x000fca0000000f00 */
[----:B------:R0:W-:Y:S01]  /*6e00*/  @P5 STG.E.U16 desc[UR36][R14.64+0x22], R23 ;  /* 0x000022170e005986 */ /* 0x0001e2000c101524 */
[----:B------:R-:W-:-:S13]  /*6e10*/  ISETP.GT.AND P5, PT, R3, 0x10, P6 ;  /* 0x000000100300780c */ /* 0x000fda00037a4270 */
[----:B0-----:R-:W-:Y:S05]  /*6e20*/  @!P5 BRA `(.L_x_91) ;  /* 0x000000000004d947 */ /* 0x001fea0003800000 */
[----:B------:R0:W5:Y:S02]  /*6e30*/  LDG.E.LTC128B.U16 R126, desc[UR36][R94.64+0x20] ;  /* 0x000020245e7e7981 */ /* 0x000164000c1e1520 */
.L_x_91:
[----:B------:R-:W-:Y:S05]  /*6e40*/  BSYNC B1 ;  /* 0x0000000000017941 */ /* 0x000fea0003800000 */
.L_x_90:
        /* <DEDUP_REMOVED lines=12> */
.L_x_93:
[----:B------:R-:W-:Y:S05]  /*6f10*/  BSYNC B1 ;  /* 0x0000000000017941 */ /* 0x000fea0003800000 */
.L_x_92:
        /* <DEDUP_REMOVED lines=12> */
.L_x_95:
[----:B------:R-:W-:Y:S05]  /*6fe0*/  BSYNC B1 ;  /* 0x0000000000017941 */ /* 0x000fea0003800000 */
.L_x_94:
        /* <DEDUP_REMOVED lines=12> */
.L_x_97:
[----:B------:R-:W-:Y:S05]  /*70b0*/  BSYNC B1 ;  /* 0x0000000000017941 */ /* 0x000fea0003800000 */
.L_x_96:
        /* <DEDUP_REMOVED lines=12> */
.L_x_99:
[----:B------:R-:W-:Y:S05]  /*7180*/  BSYNC B1 ;  /* 0x0000000000017941 */ /* 0x000fea0003800000 */
.L_x_98:
        /* <DEDUP_REMOVED lines=12> */
.L_x_101:
[----:B------:R-:W-:Y:S05]  /*7250*/  BSYNC B1 ;  /* 0x0000000000017941 */ /* 0x000fea0003800000 */
.L_x_100:
[----:B-----5:R-:W-:Y:S02]  /*7260*/  HADD2.F32 R14, -RZ, R126.H0_H0 ;  /* 0x2000007eff0e7230 */ /* 0x020fe40000004100 */
        /* <DEDUP_REMOVED lines=8> */
[----:B------:R-:W2:Y:S01]  /*72f0*/  @P5 LDG.E.LTC128B.U16 R126, desc[UR36][R84.64+0x20] ;  /* 0x00002024547e5981 */ /* 0x000ea2000c1e1520 */
[----:B------:R-:W-:Y:S01]  /*7300*/  BSSY B1, `(.L_x_102) ;  /* 0x0000009000017945 */ /* 0x000fe20003800000 */
[----:B--2---:R-:W-:-:S05]  /*7310*/  HADD2.F32 R56, -RZ, R126.H0_H0 ;  /* 0x2000007eff387230 */ /* 0x004fca0000004100 */
[----:B------:R-:W-:-:S04]  /*7320*/  FMUL R23, R56, R97 ;  /* 0x0000006138177220 */ /* 0x000fc80000400000 */
[----:B------:R-:W-:-:S05]  /*7330*/  FFMA R23, R48, R96, R23 ;  /* 0x0000006030177223 */ /* 0x000fca0000000017 */
[----:B------:R-:W-:-:S05]  /*7340*/  F2FP.F16.F32.PACK_AB R23, RZ, R23 ;  /* 0x00000017ff17723e */ /* 0x000fca00000000ff */
[----:B------:R0:W-:Y:S01]  /*7350*/  @P5 STG.E.U16 desc[UR36][R8.64+0x20], R23 ;  /* 0x0000201708005986 */ /* 0x0001e2000c101524 */
[----:B------:R-:W-:-:S13]  /*7360*/  ISETP.GT.AND P5, PT, R3, 0x11, P1 ;  /* 0x000000110300780c */ /* 0x000fda0000fa4270 */
[----:B0-----:R-:W-:Y:S05]  /*7370*/  @!P5 BRA `(.L_x_103) ;  /* 0x000000000004d947 */ /* 0x001fea0003800000 */
[----:B------:R0:W5:Y:S02]  /*7380*/  LDG.E.LTC128B.U16 R126, desc[UR36][R84.64+0x22] ;  /* 0x00002224547e7981 */ /* 0x000164000c1e1520 */
.L_x_103:
[----:B------:R-:W-:Y:S05]  /*7390*/  BSYNC B1 ;  /* 0x0000000000017941 */ /* 0x000fea0003800000 */
.L_x_102:
[----:B-----5:R-:W-:Y:S01]  /*73a0*/  HADD2.F32 R14, -RZ, R126.H0_H0 ;  /* 0x2000007eff0e7230 */ /* 0x020fe20000004100 */
[----:B------:R-:W-:Y:S04]  /*73b0*/  BSSY B1, `(.L_x_104) ;  /* 0x0000008000017945 */ /* 0x000fe80003800000 */
[----:B------:R-:W-:-:S04]  /*73c0*/  FMUL R14, R14, R97 ;  /* 0x000000610e0e7220 */ /* 0x000fc80000400000 */
[----:B------:R-:W-:-:S05]  /*73d0*/  FFMA R14, R49, R96, R14 ;  /* 0x00000060310e7223 */ /* 0x000fca000000000e */
[----:B------:R-:W-:-:S05]  /*73e0*/  F2FP.F16.F32.PACK_AB R14, RZ, R14 ;  /* 0x0000000eff0e723e */ /* 0x000fca00000000ff */
[----:B------:R2:W-:Y:S01]  /*73f0*/  @P5 STG.E.U16 desc[UR36][R8.64+0x22], R14 ;  /* 0x0000220e08005986 */ /* 0x0005e2000c101524 */
[----:B------:R-:W-:-:S13]  /*7400*/  ISETP.GT.AND P5, PT, R3, 0x10, P0 ;  /* 0x000000100300780c */ /* 0x000fda00007a4270 */
[----:B--2---:R-:W-:Y:S05]  /*7410*/  @!P5 BRA `(.L_x_105) ;  /* 0x000000000004d947 */ /* 0x004fea0003800000 */
[----:B------:R2:W5:Y:S02]  /*7420*/  LDG.E.LTC128B.U16 R126, desc[UR36][R6.64+0x20] ;  /* 0x00002024067e7981 */ /* 0x000564000c1e1520 */
.L_x_105:
[----:B------:R-:W-:Y:S05]  /*7430*/  BSYNC B1 ;  /* 0x0000000000017941 */ /* 0x000fea0003800000 */
.L_x_104:
        /* <DEDUP_REMOVED lines=9> */
.L_x_107:
[----:B------:R-:W-:Y:S05]  /*74d0*/  BSYNC B1 ;  /* 0x0000000000017941 */ /* 0x000fea0003800000 */
.L_x_106:
        /* <DEDUP_REMOVED lines=9> */
.L_x_109:
[----:B------:R-:W-:Y:S05]  /*7570*/  BSYNC B1 ;  /* 0x0000000000017941 */ /* 0x000fea0003800000 */
.L_x_108:
        /* <DEDUP_REMOVED lines=9> */
.L_x_111:
[----:B------:R-:W-:Y:S05]  /*7610*/  BSYNC B1 ;  /* 0x0000000000017941 */ /* 0x000fea0003800000 */
.L_x_110:
        /* <DEDUP_REMOVED lines=9> */
.L_x_113:
[----:B------:R-:W-:Y:S05]  /*76b0*/  BSYNC B1 ;  /* 0x0000000000017941 */ /* 0x000fea0003800000 */
.L_x_112:
        /* <DEDUP_REMOVED lines=12> */
.L_x_115:
[----:B------:R-:W-:Y:S05]  /*7780*/  BSYNC B1 ;  /* 0x0000000000017941 */ /* 0x000fea0003800000 */
.L_x_114:
        /* <DEDUP_REMOVED lines=12> */
.L_x_117:
[----:B------:R-:W-:Y:S05]  /*7850*/  BSYNC B1 ;  /* 0x0000000000017941 */ /* 0x000fea0003800000 */
.L_x_116:
        /* <DEDUP_REMOVED lines=9> */
.L_x_119:
[----:B------:R-:W-:Y:S05]  /*78f0*/  BSYNC B1 ;  /* 0x0000000000017941 */ /* 0x000fea0003800000 */
.L_x_118:
        /* <DEDUP_REMOVED lines=9> */
.L_x_121:
[----:B------:R-:W-:Y:S05]  /*7990*/  BSYNC B1 ;  /* 0x0000000000017941 */ /* 0x000fea0003800000 */
.L_x_120:
        /* <DEDUP_REMOVED lines=9> */
.L_x_123:
[----:B------:R-:W-:Y:S05]  /*7a30*/  BSYNC B1 ;  /* 0x0000000000017941 */ /* 0x000fea0003800000 */
.L_x_122:
        /* <DEDUP_REMOVED lines=9> */
.L_x_125:
[----:B------:R-:W-:Y:S05]  /*7ad0*/  BSYNC B1 ;  /* 0x0000000000017941 */ /* 0x000fea0003800000 */
.L_x_124:
        /* <DEDUP_REMOVED lines=9> */
.L_x_127:
[----:B------:R-:W-:Y:S05]  /*7b70*/  BSYNC B1 ;  /* 0x0000000000017941 */ /* 0x000fea0003800000 */
.L_x_126:
[----:B0---45:R-:W-:Y:S01]  /*7b80*/  HADD2.F32 R10, -RZ, R126.H0_H0 ;  /* 0x2000007eff0a7230 */ /* 0x031fe20000004100 */
        /* <DEDUP_REMOVED lines=8> */
.L_x_129:
[----:B------:R-:W-:Y:S05]  /*7c10*/  BSYNC B1 ;  /* 0x0000000000017941 */ /* 0x000fea0003800000 */
.L_x_128:
        /* <DEDUP_REMOVED lines=9> */
.L_x_131:
[----:B------:R-:W-:Y:S05]  /*7cb0*/  BSYNC B1 ;  /* 0x0000000000017941 */ /* 0x000fea0003800000 */
.L_x_130:
        /* <DEDUP_REMOVED lines=9> */
.L_x_133:
[----:B------:R-:W-:Y:S05]  /*7d50*/  BSYNC B1 ;  /* 0x0000000000017941 */ /* 0x000fea0003800000 */
.L_x_132:
[----:B0----5:R-:W-:Y:S01]  /*7d60*/  HADD2.F32 R4, -RZ, R126.H0_H0 ;  /* 0x2000007eff047230 */ /* 0x021fe20000004100 */
[----:B------:R-:W-:Y:S01]  /*7d70*/  ISETP.GT.AND P3, PT, R3, 0x21, P2 ;  /* 0x000000210300780c */ /* 0x000fe20001764270 */
[----:B------:R-:W-:Y:S03]  /*7d80*/  BSSY B1, `(.L_x_134) ;  /* 0x000000a000017945 */ /* 0x000fe60003800000 */
[----:B----4-:R-:W-:Y:S01]  /*7d90*/  FMUL R5, R4, R97 ;  /* 0x0000006104057220 */ /* 0x010fe20000400000 */
[----:B------:R-:W-:-:S03]  /*7da0*/  @P4 IMAD.MOV.U32 R4, RZ, RZ, R80 ;  /* 0x000000ffff044224 */ /* 0x000fc600078e0050 */
[----:B------:R-:W-:-:S05]  /*7db0*/  FFMA R5, R32, R96, R5 ;  /* 0x0000006020057223 */ /* 0x000fca0000000005 */
[----:B------:R-:W-:-:S04]  /*7dc0*/  F2FP.F16.F32.PACK_AB R5, RZ, R5 ;  /* 0x00000005ff05723e */ /* 0x000fc800000000ff */
[----:B------:R-:W-:Y:S01]  /*7dd0*/  PRMT R10, R5, 0x7610, R10 ;  /* 0x00007610050a7816 */ /* 0x000fe2000000000a */
[----:B------:R-:W-:-:S05]  /*7de0*/  @P4 IMAD.MOV.U32 R5, RZ, RZ, R93 ;  /* 0x000000ffff054224 */ /* 0x000fca00078e005d */
[----:B------:R0:W-:Y:S01]  /*7df0*/  @P4 STG.E.U16 desc[UR36][R4.64+0x40], R10 ;  /* 0x0000400a04004986 */ /* 0x0001e2000c101524 */
[----:B------:R-:W-:Y:S05]  /*7e00*/  @!P3 BRA `(.L_x_135) ;  /* 0x000000000004b947 */ /* 0x000fea0003800000 */
[----:B------:R4:W5:Y:S02]  /*7e10*/  LDG.E.LTC128B.U16 R126, desc[UR36][R90.64+0x42] ;  /* 0x000042245a7e7981 */ /* 0x000964000c1e1520 */
.L_x_135:
[----:B------:R-:W-:Y:S05]  /*7e20*/  BSYNC B1 ;  /* 0x0000000000017941 */ /* 0x000fea0003800000 */
.L_x_134:
[----:B0----5:R-:W-:Y:S01]  /*7e30*/  HADD2.F32 R4, -RZ, R126.H0_H0 ;  /* 0x2000007eff047230 */ /* 0x021fe20000004100 */
[----:B------:R-:W-:Y:S01]  /*7e40*/  @P3 MOV R5, R93 ;  /* 0x0000005d00053202 */ /* 0x000fe20000000f00 */
[----:B------:R-:W-:Y:S01]  /*7e50*/  BSSY B1, `(.L_x_136) ;  /* 0x000000a000017945 */ /* 0x000fe20003800000 */
[----:B------:R-:W-:Y:S02]  /*7e60*/  ISETP.GT.AND P4, PT, R3, 0x20, P6 ;  /* 0x000000200300780c */ /* 0x000fe40003784270 */
[----:B------:R-:W-:-:S04]  /*7e70*/  FMUL R4, R4, R97 ;  /* 0x0000006104047220 */ /* 0x000fc80000400000 */
[----:B------:R-:W-:-:S05]  /*7e80*/  FFMA R4, R33, R96, R4 ;  /* 0x0000006021047223 */ /* 0x000fca0000000004 */
[----:B------:R-:W-:-:S04]  /*7e90*/  F2FP.F16.F32.PACK_AB R4, RZ, R4 ;  /* 0x00000004ff04723e */ /* 0x000fc800000000ff */
[----:B------:R-:W-:Y:S01]  /*7ea0*/  PRMT R10, R4, 0x7610, R10 ;  /* 0x00007610040a7816 */ /* 0x000fe2000000000a */
[----:B------:R-:W-:-:S05]  /*7eb0*/  @P3 IMAD.MOV.U32 R4, RZ, RZ, R80 ;  /* 0x000000ffff043224 */ /* 0x000fca00078e0050 */
[----:B------:R0:W-:Y:S01]  /*7ec0*/  @P3 STG.E.U16 desc[UR36][R4.64+0x42], R10 ;  /* 0x0000420a04003986 */ /* 0x0001e2000c101524 */
[----:B------:R-:W-:Y:S05]  /*7ed0*/  @!P4 BRA `(.L_x_137) ;  /* 0x000000000004c947 */ /* 0x000fea0003800000 */
[----:B------:R0:W5:Y:S02]  /*7ee0*/  LDG.E.LTC128B.U16 R126, desc[UR36][R94.64+0x40] ;  /* 0x000040245e7e7981 */ /* 0x000164000c1e1520 */
.L_x_137:
[----:B------:R-:W-:Y:S05]  /*7ef0*/  BSYNC B1 ;  /* 0x0000000000017941 */ /* 0x000fea0003800000 */
.L_x_136:
[----:B0----5:R-:W-:Y:S01]  /*7f00*/  HADD2.F32 R4, -RZ, R126.H0_H0 ;  /* 0x2000007eff047230 */ /* 0x021fe20000004100 */
[----:B------:R-:W-:Y:S01]  /*7f10*/  ISETP.GT.AND P3, PT, R3, 0x21, P6 ;  /* 0x000000210300780c */ /* 0x000fe20003764270 */
[----:B------:R-:W-:Y:S03]  /*7f20*/  BSSY B1, `(.L_x_138) ;  /* 0x000000a000017945 */ /* 0x000fe60003800000 */
[----:B------:R-:W-:Y:S01]  /*7f30*/  FMUL R5, R4, R97 ;  /* 0x0000006104057220 */ /* 0x000fe20000400000 */
        /* <DEDUP_REMOVED lines=8> */
.L_x_139:
[----:B------:R-:W-:Y:S05]  /*7fc0*/  BSYNC B1 ;  /* 0x0000000000017941 */ /* 0x000fea0003800000 */
.L_x_138:
[----:B0----5:R-:W-:Y:S01]  /*7fd0*/  HADD2.F32 R4, -RZ, R126.H0_H0 ;  /* 0x2000007eff047230 */ /* 0x021fe20000004100 */
[----:B------:R-:W-:Y:S01]  /*7fe0*/  ISETP.GT.AND P4, PT, R3, 0x28, P2 ;  /* 0x000000280300780c */ /* 0x000fe20001784270 */
[----:B------:R-:W-:Y:S01]  /*7ff0*/  @P3 IMAD.MOV.U32 R5, RZ, RZ, R83 ;  /* 0x000000ffff053224 */ /* 0x000fe200078e0053 */
[----:B------:R-:W-:Y:S02]  /*8000*/  BSSY B1, `(.L_x_140) ;  /* 0x0000009000017945 */ /* 0x000fe40003800000 */
        /* <DEDUP_REMOVED lines=8> */
.L_x_141:
[----:B------:R-:W-:Y:S05]  /*8090*/  BSYNC B1 ;  /* 0x0000000000017941 */ /* 0x000fea0003800000 */
.L_x_140:
        /* <DEDUP_REMOVED lines=12> */
.L_x_143:
[----:B------:R-:W-:Y:S05]  /*8160*/  BSYNC B1 ;  /* 0x0000000000017941 */ /* 0x000fea0003800000 */
.L_x_142:
[----:B0----5:R-:W-:Y:S01]  /*8170*/  HADD2.F32 R4, -RZ, R126.H0_H0 ;  /* 0x2000007eff047230 */ /* 0x021fe20000004100 */
[----:B------:R-:W-:Y:S01]  /*8180*/  ISETP.GT.AND P3, PT, R3, 0x28, P6 ;  /* 0x000000280300780c */ /* 0x000fe20003764270 */
[----:B------:R-:W-:Y:S01]  /*8190*/  @P2 IMAD.MOV.U32 R81, RZ, RZ, R93 ;  /* 0x000000ffff512224 */ /* 0x000fe200078e005d */
[----:B------:R-:W-:Y:S02]  /*81a0*/  BSSY B1, `(.L_x_144) ;  /* 0x0000007000017945 */ /* 0x000fe40003800000 */
[----:B------:R-:W-:-:S04]  /*81b0*/  FMUL R4, R4, R97 ;  /* 0x0000006104047220 */ /* 0x000fc80000400000 */
[----:B------:R-:W-:-:S05]  /*81c0*/  FFMA R4, R37, R96, R4 ;  /* 0x0000006025047223 */ /* 0x000fca0000000004 */
[----:B------:R-:W-:-:S05]  /*81d0*/  F2FP.F16.F32.PACK_AB R4, RZ, R4 ;  /* 0x00000004ff04723e */ /* 0x000fca00000000ff */
[----:B------:R0:W-:Y:S01]  /*81e0*/  @P2 STG.E.U16 desc[UR36][R80.64+0x52], R4 ;  /* 0x0000520450002986 */ /* 0x0001e2000c101524 */
[----:B------:R-:W-:Y:S05]  /*81f0*/  @!P3 BRA `(.L_x_145) ;  /* 0x000000000004b947 */ /* 0x000fea0003800000 */
[----:B------:R0:W5:Y:S02]  /*8200*/  LDG.E.LTC128B.U16 R126, desc[UR36][R94.64+0x50] ;  /* 0x000050245e7e7981 */ /* 0x000164000c1e1520 */
.L_x_145:
[----:B------:R-:W-:Y:S05]  /*8210*/  BSYNC B1 ;  /* 0x0000000000017941 */ /* 0x000fea0003800000 */
.L_x_144:
        /* <DEDUP_REMOVED lines=12> */
.L_x_147:
[----:B------:R-:W-:Y:S05]  /*82e0*/  BSYNC B1 ;  /* 0x0000000000017941 */ /* 0x000fea0003800000 */
.L_x_146:
[----:B0----5:R-:W-:Y:S01]  /*82f0*/  HADD2.F32 R4, -RZ, R126.H0_H0 ;  /* 0x2000007eff047230 */ /* 0x021fe20000004100 */
        /* <DEDUP_REMOVED lines=8> */
.L_x_149:
[----:B------:R-:W-:Y:S05]  /*8380*/  BSYNC B1 ;  /* 0x0000000000017941 */ /* 0x000fea0003800000 */
.L_x_148:
        /* <DEDUP_REMOVED lines=9> */
.L_x_151:
[----:B------:R-:W-:Y:S05]  /*8420*/  BSYNC B1 ;  /* 0x0000000000017941 */ /* 0x000fea0003800000 */
.L_x_150:
        /* <DEDUP_REMOVED lines=9> */
.L_x_153:
[----:B------:R-:W-:Y:S05]  /*84c0*/  BSYNC B1 ;  /* 0x0000000000017941 */ /* 0x000fea0003800000 */
.L_x_152:
        /* <DEDUP_REMOVED lines=12> */
.L_x_155:
[----:B------:R-:W-:Y:S05]  /*8590*/  BSYNC B1 ;  /* 0x0000000000017941 */ /* 0x000fea0003800000 */
.L_x_154:
        /* <DEDUP_REMOVED lines=12> */
.L_x_157:
[----:B------:R-:W-:Y:S05]  /*8660*/  BSYNC B1 ;  /* 0x0000000000017941 */ /* 0x000fea0003800000 */
.L_x_156:
        /* <DEDUP_REMOVED lines=9> */
.L_x_159:
[----:B------:R-:W-:Y:S05]  /*8700*/  BSYNC B1 ;  /* 0x0000000000017941 */ /* 0x000fea0003800000 */
.L_x_158:
        /* <DEDUP_REMOVED lines=9> */
.L_x_161:
[----:B------:R-:W-:Y:S05]  /*87a0*/  BSYNC B1 ;  /* 0x0000000000017941 */ /* 0x000fea0003800000 */
.L_x_160:
        /* <DEDUP_REMOVED lines=12> */
.L_x_163:
[----:B------:R-:W-:Y:S05]  /*8870*/  BSYNC B1 ;  /* 0x0000000000017941 */ /* 0x000fea0003800000 */
.L_x_162:
[----:B------:R-:W-:Y:S05]  /*8880*/  @!P0 BRA `(.L_x_164) ;  /* 0x0000001400988947 */ /* 0x000fea0003800000 */
[----:B-----5:R-:W-:-:S05]  /*8890*/  HADD2.F32 R126, -RZ, R126.H0_H0 ;  /* 0x2000007eff7e7230 */ /* 0x020fca0000004100 */
[----:B------:R-:W-:-:S04]  /*88a0*/  FMUL R126, R126, R97 ;  /* 0x000000617e7e7220 */ /* 0x000fc80000400000 */
[----:B------:R-:W-:-:S05]  /*88b0*/  FFMA R126, R31, R96, R126 ;  /* 0x000000601f7e7223 */ /* 0x000fca000000007e */
[----:B------:R-:W-:-:S05]  /*88c0*/  F2FP.F16.F32.PACK_AB R126, RZ, R126 ;  /* 0x0000007eff7e723e */ /* 0x000fca00000000ff */
[----:B------:R0:W-:Y:S01]  /*88d0*/  STG.E.U16 desc[UR36][R86.64+0x52], R126 ;  /* 0x0000527e56007986 */ /* 0x0001e2000c101524 */
[----:B------:R-:W-:Y:S05]  /*88e0*/  BRA `(.L_x_164) ;  /* 0x0000001400807947 */ /* 0x000fea0003800000 */
.L_x_29:
[----:B------:R-:W-:Y:S01]  /*88f0*/  ULDC.64 UR4, c[0x0][0x5c0] ;  /* 0x0001700000047ab9 */ /* 0x000fe20000000a00 */
[----:B------:R-:W-:Y:S01]  /*8900*/  ISETP.GT.AND P2, PT, R3, 0x1, P4 ;  /* 0x000000010300780c */ /* 0x000fe20002744270 */
[-C--:B------:R-:W-:Y:S01]  /*8910*/  FMUL R89, R89, R96.reuse ;  /* 0x0000006059597220 */ /* 0x080fe20000400000 */
[----:B------:R-:W-:Y:S01]  /*8920*/  LEA R4, P1, R106, UR4, 0x1 ;  /* 0x000000046a047c11 */ /* 0x000fe2000f8208ff */
[----:B------:R-:W-:Y:S01]  /*8930*/  IMAD.SHL.U32 R21, R98, 0x10, RZ ;  /* 0x0000001062157824 */ /* 0x000fe200078e00ff */
[----:B------:R-:W-:Y:S01]  /*8940*/  ISETP.GT.AND P5, PT, R12, 0x8, PT ;  /* 0x000000080c00780c */ /* 0x000fe20003fa4270 */
[-C--:B------:R-:W-:Y:S01]  /*8950*/  FMUL R88, R88, R96.reuse ;  /* 0x0000006058587220 */ /* 0x080fe20000400000 */
[----:B------:R-:W-:Y:S01]  /*8960*/  LEA.HI.X R5, R106, UR5, R111, 0x1, P1 ;  /* 0x000000056a057c11 */ /* 0x000fe200088f0c6f */
[-C--:B------:R-:W-:Y:S01]  /*8970*/  FMUL R90, R90, R96.reuse ;  /* 0x000000605a5a7220 */ /* 0x080fe20000400000 */
[----:B------:R-:W-:Y:S01]  /*8980*/  ISETP.GT.AND P1, PT, R3, RZ, P5 ;  /* 0x000000ff0300720c */ /* 0x000fe20002f24270 */
[-C--:B------:R-:W-:Y:S01]  /*8990*/  FMUL R91, R91, R96.reuse ;  /* 0x000000605b5b7220 */ /* 0x080fe20000400000 */
[----:B------:R-:W-:Y:S01]  /*89a0*/  F2FP.F16.F32.PACK_AB R89, RZ, R89 ;  /* 0x00000059ff59723e */ /* 0x000fe200000000ff */
[-C--:B------:R-:W-:Y:S01]  /*89b0*/  FMUL R92, R92, R96.reuse ;  /* 0x000000605c5c7220 */ /* 0x080fe20000400000 */
[----:B------:R-:W-:Y:S01]  /*89c0*/  SHF.L.U64.HI R15, R98, 0x4, R99 ;  /* 0x00000004620f7819 */ /* 0x000fe20000010263 */
[----:B------:R-:W-:Y:S01]  /*89d0*/  FMUL R93, R93, R96 ;  /* 0x000000605d5d7220 */ /* 0x000fe20000400000 */
[----:B------:R-:W-:Y:S01]  /*89e0*/  IADD3 R8, P3, R21, R4, RZ ;  /* 0x0000000415087210 */ /* 0x000fe20007f7e0ff */
[----:B------:R-:W-:Y:S01]  /*89f0*/  @P2 STG.E.U16 desc[UR36][R4.64+0x2], R89 ;  /* 0x0000025904002986 */ /* 0x000fe2000c101524 */
[----:B------:R-:W-:Y:S01]  /*8a00*/  F2FP.F16.F32.PACK_AB R88, RZ, R88 ;  /* 0x00000058ff58723e */ /* 0x000fe200000000ff */
[----:B------:R-:W-:Y:S01]  /*8a10*/  FMUL R95, R95, R96 ;  /* 0x000000605f5f7220 */ /* 0x000fe20000400000 */
[----:B------:R-:W-:Y:S01]  /*8a20*/  F2FP.F16.F32.PACK_AB R90, RZ, R90 ;  /* 0x0000005aff5a723e */ /* 0x000fe200000000ff */
[----:B------:R-:W-:Y:S01]  /*8a30*/  IMAD.X R9, R15, 0x1, R5, P3 ;  /* 0x000000010f097824 */ /* 0x000fe200018e0605 */
[C---:B------:R-:W-:Y:S01]  /*8a40*/  ISETP.GT.AND P2, PT, R3.reuse, 0x1, P5 ;  /* 0x000000010300780c */ /* 0x040fe20002f44270 */
[----:B------:R-:W-:Y:S01]  /*8a50*/  @P0 STG.E.U16 desc[UR36][R4.64], R88 ;  /* 0x0000005804000986 */ /* 0x000fe2000c101524 */
[C---:B------:R-:W-:Y:S01]  /*8a60*/  ISETP.GT.AND P0, PT, R3.reuse, 0x8, P4 ;  /* 0x000000080300780c */ /* 0x040fe20002704270 */
[-C--:B------:R-:W-:Y:S01]  /*8a70*/  FMUL R94, R94, R96.reuse ;  /* 0x000000605e5e7220 */ /* 0x080fe20000400000 */
[----:B------:R-:W-:Y:S01]  /*8a80*/  F2FP.F16.F32.PACK_AB R91, RZ, R91 ;  /* 0x0000005bff5b723e */ /* 0x000fe200000000ff */
[----:B------:R-:W-:Y:S01]  /*8a90*/  @P1 STG.E.U16 desc[UR36][R8.64], R90 ;  /* 0x0000005a08001986 */ /* 0x000fe2000c101524 */
[----:B------:R-:W-:Y:S01]  /*8aa0*/  ISETP.GT.AND P1, PT, R3, 0x9, P4 ;  /* 0x000000090300780c */ /* 0x000fe20002724270 */
[----:B------:R-:W-:Y:S01]  /*8ab0*/  FMUL R80, R80, R96 ;  /* 0x0000006050507220 */ /* 0x000fe20000400000 */
[----:B------:R-:W-:Y:S01]  /*8ac0*/  F2FP.F16.F32.PACK_AB R92, RZ, R92 ;  /* 0x0000005cff5c723e */ /* 0x000fe200000000ff */
[----:B------:R-:W-:Y:S01]  /*8ad0*/  IMAD R7, R99, 0xf0, RZ ;  /* 0x000000f063077824 */ /* 0x000fe200078e02ff */
[----:B------:R-:W-:Y:S01]  /*8ae0*/  F2FP.F16.F32.PACK_AB R93, RZ, R93 ;  /* 0x0000005dff5d723e */ /* 0x000fe200000000ff */
[----:B------:R-:W-:Y:S01]  /*8af0*/  IMAD.WIDE.U32 R10, R98, 0xf0, R8 ;  /* 0x000000f0620a7825 */ /* 0x000fe200078e0008 */
[C---:B------:R-:W-:Y:S01]  /*8b00*/  ISETP.GT.AND P3, PT, R3.reuse, 0x9, P5 ;  /* 0x000000090300780c */ /* 0x040fe20002f64270 */
[----:B------:R0:W-:Y:S01]  /*8b10*/  @P2 STG.E.U16 desc[UR36][R8.64+0x2], R91 ;  /* 0x0000025b08002986 */ /* 0x0001e2000c101524 */
[----:B------:R-:W-:Y:S01]  /*8b20*/  ISETP.GT.AND P2, PT, R3, 0x8, P5 ;  /* 0x000000080300780c */ /* 0x000fe20002f44270 */
[----:B------:R-:W-:Y:S01]  /*8b30*/  IMAD.IADD R11, R7, 0x1, R11 ;  /* 0x00000001070b7824 */ /* 0x000fe200078e020b */
[----:B------:R-:W-:Y:S01]  /*8b40*/  F2FP.F16.F32.PACK_AB R95, RZ, R95 ;  /* 0x0000005fff5f723e */ /* 0x000fe200000000ff */
[----:B------:R-:W-:Y:S01]  /*8b50*/  @P0 STG.E.U16 desc[UR36][R4.64+0x10], R92 ;  /* 0x0000105c04000986 */ /* 0x000fe2000c101524 */
[----:B------:R-:W-:Y:S01]  /*8b60*/  ISETP.GT.AND P0, PT, R12, 0x80, PT ;  /* 0x000000800c00780c */ /* 0x000fe20003f04270 */
[----:B------:R-:W-:Y:S01]  /*8b70*/  FMUL R81, R81, R96 ;  /* 0x0000006051517220 */ /* 0x000fe20000400000 */
[----:B------:R-:W-:Y:S01]  /*8b80*/  F2FP.F16.F32.PACK_AB R94, RZ, R94 ;  /* 0x0000005eff5e723e */ /* 0x000fe200000000ff */
[----:B------:R-:W-:Y:S01]  /*8b90*/  @P1 STG.E.U16 desc[UR36][R4.64+0x12], R93 ;  /* 0x0000125d04001986 */ /* 0x000fe2000c101524 */
[C---:B------:R-:W-:Y:S01]  /*8ba0*/  ISETP.GT.AND P1, PT, R3.reuse, RZ, P0 ;  /* 0x000000ff0300720c */ /* 0x040fe20000724270 */
[----:B------:R-:W-:Y:S01]  /*8bb0*/  FMUL R82, R82, R96 ;  /* 0x0000006052527220 */ /* 0x000fe20000400000 */
[----:B------:R-:W-:Y:S01]  /*8bc0*/  F2FP.F16.F32.PACK_AB R80, RZ, R80 ;  /* 0x00000050ff50723e */ /* 0x000fe200000000ff */
[----:B------:R-:W-:Y:S01]  /*8bd0*/  @P3 STG.E.U16 desc[UR36][R8.64+0x12], R95 ;  /* 0x0000125f08003986 */ /* 0x000fe2000c101524 */
[C---:B0-----:R-:W-:Y:S01]  /*8be0*/  IMAD.SHL.U32 R91, R98.reuse, 0x100, RZ ;  /* 0x00000100625b7824 */ /* 0x041fe200078e00ff */
[----:B------:R-:W-:Y:S01]  /*8bf0*/  ISETP.GT.AND P3, PT, R3, 0x1, P0 ;  /* 0x000000010300780c */ /* 0x000fe20000764270 */
[----:B------:R-:W-:Y:S01]  /*8c00*/  FMUL R83, R83, R96 ;  /* 0x0000006053537220 */ /* 0x000fe20000400000 */
[----:B------:R-:W-:Y:S01]  /*8c10*/  @P2 STG.E.U16 desc[UR36][R8.64+0x10], R94 ;  /* 0x0000105e08002986 */ /* 0x000fe2000c101524 */
[C---:B------:R-:W-:Y:S01]  /*8c20*/  SHF.L.U64.HI R23, R98.reuse, 0x8, R99 ;  /* 0x0000000862177819 */ /* 0x040fe20000010263 */
[----:B------:R-:W-:Y:S01]  /*8c30*/  IMAD.WIDE.U32 R98, R98, 0xf0, R8 ;  /* 0x000000f062627825 */ /* 0x000fe200078e0008 */
[----:B------:R-:W-:-:S03]  /*8c40*/  F2FP.F16.F32.PACK_AB R81, RZ, R81 ;  /* 0x00000051ff51723e */ /* 0x000fc600000000ff */
[----:B------:R-:W-:Y:S01]  /*8c50*/  FMUL R84, R84, R96 ;  /* 0x0000006054547220 */ /* 0x000fe20000400000 */
[----:B------:R-:W-:Y:S01]  /*8c60*/  F2FP.F16.F32.PACK_AB R82, RZ, R82 ;  /* 0x00000052ff52723e */ /* 0x000fe200000000ff */
[----:B------:R0:W-:Y:S01]  /*8c70*/  @P1 STG.E.U16 desc[UR36][R10.64], R80 ;  /* 0x000000500a001986 */ /* 0x0001e2000c101524 */
[----:B------:R-:W-:Y:S01]  /*8c80*/  IADD3 R88, P1, P2, R21, R10, R91 ;  /* 0x0000000a15587210 */ /* 0x000fe20007a3e05b */
[----:B------:R-:W-:Y:S01]  /*8c90*/  IMAD.IADD R99, R7, 0x1, R99 ;  /* 0x0000000107637824 */ /* 0x000fe200078e0263 */
[----:B------:R-:W-:Y:S01]  /*8ca0*/  F2FP.F16.F32.PACK_AB R83, RZ, R83 ;  /* 0x00000053ff53723e */ /* 0x000fe200000000ff */
[----:B------:R-:W-:Y:S01]  /*8cb0*/  FMUL R85, R85, R96 ;  /* 0x0000006055557220 */ /* 0x000fe20000400000 */
[----:B------:R-:W-:Y:S01]  /*8cc0*/  IADD3.X R89, R15, R11, R23, P1, P2 ;  /* 0x0000000b0f597210 */ /* 0x000fe20000fe4417 */
[----:B------:R1:W-:Y:S01]  /*8cd0*/  @P3 STG.E.U16 desc[UR36][R10.64+0x2], R81 ;  /* 0x000002510a003986 */ /* 0x0003e2000c101524 */
[----:B------:R-:W-:Y:S01]  /*8ce0*/  IADD3 R6, P1, P2, R21, R98, R91 ;  /* 0x0000006215067210 */ /* 0x000fe20007a3e05b */
[-C--:B------:R-:W-:Y:S01]  /*8cf0*/  FMUL R86, R86, R96.reuse ;  /* 0x0000006056567220 */ /* 0x080fe20000400000 */
[----:B------:R-:W-:Y:S01]  /*8d00*/  ISETP.GT.AND P3, PT, R12, 0x88, PT ;  /* 0x000000880c00780c */ /* 0x000fe20003f64270 */
[-C--:B------:R-:W-:Y:S01]  /*8d10*/  FMUL R87, R87, R96.reuse ;  /* 0x0000006057577220 */ /* 0x080fe20000400000 */
[----:B------:R-:W-:Y:S01]  /*8d20*/  IADD3.X R7, R15, R99, R23, P1, P2 ;  /* 0x000000630f077210 */ /* 0x000fe20000fe4417 */
[----:B------:R-:W-:Y:S01]  /*8d30*/  FMUL R72, R72, R96 ;  /* 0x0000006048487220 */ /* 0x000fe20000400000 */
[----:B0-----:R-:W-:Y:S01]  /*8d40*/  IADD3 R80, P2, R21, R10, RZ ;  /* 0x0000000a15507210 */ /* 0x001fe20007f5e0ff */
[-C--:B------:R-:W-:Y:S01]  /*8d50*/  FMUL R73, R73, R96.reuse ;  /* 0x0000006049497220 */ /* 0x080fe20000400000 */
[----:B------:R-:W-:Y:S01]  /*8d60*/  ISETP.GT.AND P1, PT, R3, RZ, P3 ;  /* 0x000000ff0300720c */ /* 0x000fe20001f24270 */
[----:B------:R-:W-:Y:S01]  /*8d70*/  FMUL R74, R74, R96 ;  /* 0x000000604a4a7220 */ /* 0x000fe20000400000 */
[----:B------:R-:W-:Y:S01]  /*8d80*/  F2FP.F16.F32.PACK_AB R84, RZ, R84 ;  /* 0x00000054ff54723e */ /* 0x000fe200000000ff */
[-C--:B------:R-:W-:Y:S01]  /*8d90*/  FMUL R75, R75, R96.reuse ;  /* 0x000000604b4b7220 */ /* 0x080fe20000400000 */
[----:B-1----:R-:W-:Y:S01]  /*8da0*/  IADD3.X R81, R15, R11, RZ, P2, !PT ;  /* 0x0000000b0f517210 */ /* 0x002fe200017fe4ff */
[-C--:B------:R-:W-:Y:S01]  /*8db0*/  FMUL R76, R76, R96.reuse ;  /* 0x000000604c4c7220 */ /* 0x080fe20000400000 */
[----:B------:R-:W-:Y:S01]  /*8dc0*/  ISETP.GT.AND P2, PT, R3, 0x1, P3 ;  /* 0x000000010300780c */ /* 0x000fe20001f44270 */
[-C--:B------:R-:W-:Y:S01]  /*8dd0*/  FMUL R77, R77, R96.reuse ;  /* 0x000000604d4d7220 */ /* 0x080fe20000400000 */
[----:B------:R-:W-:Y:S01]  /*8de0*/  F2FP.F16.F32.PACK_AB R85, RZ, R85 ;  /* 0x00000055ff55723e */ /* 0x000fe200000000ff */
[----:B------:R-:W-:Y:S01]  /*8df0*/  FMUL R78, R78, R96 ;  /* 0x000000604e4e7220 */ /* 0x000fe20000400000 */
[----:B------:R-:W-:Y:S01]  /*8e00*/  F2FP.F16.F32.PACK_AB R86, RZ, R86 ;  /* 0x00000056ff56723e */ /* 0x000fe200000000ff */
[-C--:B------:R-:W-:Y:S01]  /*8e10*/  FMUL R79, R79, R96.reuse ;  /* 0x000000604f4f7220 */ /* 0x080fe20000400000 */
[----:B------:R-:W-:Y:S01]  /*8e20*/  F2FP.F16.F32.PACK_AB R87, RZ, R87 ;  /* 0x00000057ff57723e */ /* 0x000fe200000000ff */
[----:B------:R0:W-:Y:S01]  /*8e30*/  @P1 STG.E.U16 desc[UR36][R80.64], R82 ;  /* 0x0000005250001986 */ /* 0x0001e2000c101524 */
[----:B------:R-:W-:Y:S01]  /*8e40*/  ISETP.GT.AND P1, PT, R3, 0x8, P0 ;  /* 0x000000080300780c */ /* 0x000fe20000724270 */
[----:B------:R-:W-:Y:S01]  /*8e50*/  FMUL R64, R64, R96 ;  /* 0x0000006040407220 */ /* 0x000fe20000400000 */
[----:B------:R-:W-:Y:S01]  /*8e60*/  F2FP.F16.F32.PACK_AB R72, RZ, R72 ;  /* 0x00000048ff48723e */ /* 0x000fe200000000ff */
[-C--:B------:R-:W-:Y:S01]  /*8e70*/  FMUL R65, R65, R96.reuse ;  /* 0x0000006041417220 */ /* 0x080fe20000400000 */
[----:B------:R-:W-:Y:S01]  /*8e80*/  F2FP.F16.F32.PACK_AB R73, RZ, R73 ;  /* 0x00000049ff49723e */ /* 0x000fe200000000ff */
[----:B------:R1:W-:Y:S01]  /*8e90*/  @P2 STG.E.U16 desc[UR36][R80.64+0x2], R83 ;  /* 0x0000025350002986 */ /* 0x0003e2000c101524 */
[----:B------:R-:W-:Y:S01]  /*8ea0*/  ISETP.GT.AND P2, PT, R3, 0x9, P0 ;  /* 0x000000090300780c */ /* 0x000fe20000744270 */
[-C--:B------:R-:W-:Y:S01]  /*8eb0*/  FMUL R66, R66, R96.reuse ;  /* 0x0000006042427220 */ /* 0x080fe20000400000 */
[----:B------:R-:W-:Y:S01]  /*8ec0*/  PRMT R13, R72, 0x7610, R13 ;  /* 0x00007610480d7816 */ /* 0x000fe2000000000d */
        /* <DEDUP_REMOVED lines=8> */
[----:B------:R-:W-:Y:S01]  /*8f50*/  FMUL R70, R70, R96 ;  /* 0x0000006046467220 */ /* 0x000fe20000400000 */
[----:B------:R-:W-:Y:S01]  /*8f60*/  F2FP.F16.F32.PACK_AB R77, RZ, R77 ;  /* 0x0000004dff4d723e */ /* 0x000fe200000000ff */
[----:B0-----:R-:W-:Y:S01]  /*8f70*/  @P2 IMAD.MOV.U32 R82, RZ, RZ, R10 ;  /* 0x000000ffff522224 */ /* 0x001fe200078e000a */
[----:B------:R-:W-:Y:S01]  /*8f80*/  F2FP.F16.F32.PACK_AB R78, RZ, R78 ;  /* 0x0000004eff4e723e */ /* 0x000fe200000000ff */
[--C-:B-1----:R-:W-:Y:S01]  /*8f90*/  @P2 IMAD.MOV.U32 R83, RZ, RZ, R11.reuse ;  /* 0x000000ffff532224 */ /* 0x102fe200078e000b */
[----:B------:R-:W-:Y:S01]  /*8fa0*/  F2FP.F16.F32.PACK_AB R79, RZ, R79 ;  /* 0x0000004fff4f723e */ /* 0x000fe200000000ff */
[----:B------:R-:W-:Y:S01]  /*8fb0*/  FMUL R71, R71, R96 ;  /* 0x0000006047477220 */ /* 0x000fe20000400000 */
[----:B------:R-:W-:Y:S01]  /*8fc0*/  F2FP.F16.F32.PACK_AB R64, RZ, R64 ;  /* 0x00000040ff40723e */ /* 0x000fe200000000ff */
[-C--:B------:R-:W-:Y:S01]  /*8fd0*/  FMUL R56, R56, R96.reuse ;  /* 0x0000006038387220 */ /* 0x080fe20000400000 */
[----:B------:R-:W-:Y:S01]  /*8fe0*/  @P2 STG.E.U16 desc[UR36][R82.64+0x12], R85 ;  /* 0x0000125552002986 */ /* 0x000fe2000c101524 */
[----:B------:R-:W-:Y:S01]  /*8ff0*/  ISETP.GT.AND P2, PT, R3, 0x9, P3 ;  /* 0x000000090300780c */ /* 0x000fe20001f44270 */
[----:B------:R-:W-:Y:S01]  /*9000*/  FMUL R57, R57, R96 ;  /* 0x0000006039397220 */ /* 0x000fe20000400000 */
[----:B------:R-:W-:Y:S01]  /*9010*/  F2FP.F16.F32.PACK_AB R65, RZ, R65 ;  /* 0x00000041ff41723e */ /* 0x000fe200000000ff */
[----:B------:R-:W-:Y:S01]  /*9020*/  @P1 STG.E.U16 desc[UR36][R80.64+0x10], R86 ;  /* 0x0000105650001986 */ /* 0x000fe2000c101524 */
[----:B--2---:R-:W-:Y:S01]  /*9030*/  IADD3 R10, P1, R91, R10, RZ ;  /* 0x0000000a5b0a7210 */ /* 0x004fe20007f3e0ff */
[----:B------:R-:W-:Y:S01]  /*9040*/  FMUL R58, R58, R96 ;  /* 0x000000603a3a7220 */ /* 0x000fe20000400000 */
[----:B------:R-:W-:Y:S01]  /*9050*/  F2FP.F16.F32.PACK_AB R66, RZ, R66 ;  /* 0x00000042ff42723e */ /* 0x000fe200000000ff */
[----:B------:R-:W-:Y:S01]  /*9060*/  FMUL R59, R59, R96 ;  /* 0x000000603b3b7220 */ /* 0x000fe20000400000 */
[----:B------:R-:W-:Y:S01]  /*9070*/  F2FP.F16.F32.PACK_AB R67, RZ, R67 ;  /* 0x00000043ff43723e */ /* 0x000fe200000000ff */
[----:B------:R-:W-:Y:S01]  /*9080*/  IMAD.X R11, R23, 0x1, R11, P1 ;  /* 0x00000001170b7824 */ /* 0x000fe200008e060b */
[----:B------:R-:W-:Y:S01]  /*9090*/  F2FP.F16.F32.PACK_AB R68, RZ, R68 ;  /* 0x00000044ff44723e */ /* 0x000fe200000000ff */
[-C--:B------:R-:W-:Y:S01]  /*90a0*/  FMUL R60, R60, R96.reuse ;  /* 0x000000603c3c7220 */ /* 0x080fe20000400000 */
[----:B------:R-:W-:Y:S01]  /*90b0*/  F2FP.F16.F32.PACK_AB R69, RZ, R69 ;  /* 0x00000045ff45723e */ /* 0x000fe200000000ff */
[----:B------:R-:W-:Y:S01]  /*90c0*/  @P2 STG.E.U16 desc[UR36][R80.64+0x12], R87 ;  /* 0x0000125750002986 */ /* 0x000fe2000c101524 */
[----:B------:R-:W-:Y:S01]  /*90d0*/  ISETP.GT.AND P2, PT, R12, 0x100, PT ;  /* 0x000001000c00780c */ /* 0x000fe20003f44270 */
[----:B------:R-:W-:Y:S01]  /*90e0*/  FMUL R61, R61, R96 ;  /* 0x000000603d3d7220 */ /* 0x000fe20000400000 */
[----:B------:R-:W-:Y:S01]  /*90f0*/  F2FP.F16.F32.PACK_AB R70, RZ, R70 ;  /* 0x00000046ff46723e */ /* 0x000fe200000000ff */
[-C--:B------:R-:W-:Y:S01]  /*9100*/  FMUL R62, R62, R96.reuse ;  /* 0x000000603e3e7220 */ /* 0x080fe20000400000 */
[----:B------:R-:W-:Y:S01]  /*9110*/  ISETP.GT.AND P1, PT, R3, RZ, P2 ;  /* 0x000000ff0300720c */ /* 0x000fe20001724270 */
[-C--:B------:R-:W-:Y:S01]  /*9120*/  FMUL R63, R63, R96.reuse ;  /* 0x000000603f3f7220 */ /* 0x080fe20000400000 */
[----:B------:R-:W-:Y:S01]  /*9130*/  F2FP.F16.F32.PACK_AB R71, RZ, R71 ;  /* 0x00000047ff47723e */ /* 0x000fe200000000ff */
[----:B------:R-:W-:Y:S01]  /*9140*/  FMUL R48, R48, R96 ;  /* 0x0000006030307220 */ /* 0x000fe20000400000 */
[----:B------:R-:W-:Y:S01]  /*9150*/  F2FP.F16.F32.PACK_AB R56, RZ, R56 ;  /* 0x00000038ff38723e */ /* 0x000fe200000000ff */
        /* <DEDUP_REMOVED lines=8> */
[----:B------:R-:W-:Y:S01]  /*91e0*/  @P1 STG.E.U16 desc[UR36][R10.64], R13 ;  /* 0x0000000d0a001986 */ /* 0x000fe2000c101524 */
[----:B------:R-:W-:Y:S01]  /*91f0*/  ISETP.GT.AND P1, PT, R3, 0x1, P2 ;  /* 0x000000010300780c */ /* 0x000fe20001724270 */
        /* <DEDUP_REMOVED lines=12> */
[----:B------:R0:W-:Y:S01]  /*92c0*/  @P1 STG.E.U16 desc[UR36][R10.64+0x2], R73 ;  /* 0x000002490a001986 */ /* 0x0001e2000c101524 */
[----:B------:R-:W-:Y:S01]  /*92d0*/  IADD3 R72, P1, R21, R10, RZ ;  /* 0x0000000a15487210 */ /* 0x000fe20007f3e0ff */
        /* <DEDUP_REMOVED lines=10> */
[----:B0-----:R-:W-:Y:S01]  /*9380*/  IMAD.X R73, R15, 0x1, R11, P1 ;  /* 0x000000010f497824 */ /* 0x001fe200008e060b */
        /* <DEDUP_REMOVED lines=11> */
[-C--:B------:R-:W-:Y:S01]  /*9440*/  FMUL R37, R37, R96.reuse ;  /* 0x0000006025257220 */ /* 0x080fe20000400000 */
[----:B------:R-:W-:Y:S01]  /*9450*/  F2FP.F16.F32.PACK_AB R45, RZ, R45 ;  /* 0x0000002dff2d723e */ /* 0x000fe200000000ff */
[----:B------:R-:W-:Y:S01]  /*9460*/  FMUL R38, R38, R96 ;  /* 0x0000006026267220 */ /* 0x000fe20000400000 */
        /* <DEDUP_REMOVED lines=22> */
[----:B------:R-:W-:-:S02]  /*95d0*/  F2FP.F16.F32.PACK_AB R38, RZ, R38 ;  /* 0x00000026ff26723e */ /* 0x000fc400000000ff */
[----:B------:R-:W-:Y:S02]  /*95e0*/  F2FP.F16.F32.PACK_AB R39, RZ, R39 ;  /* 0x00000027ff27723e */ /* 0x000fe400000000ff */
[----:B------:R-:W-:Y:S02]  /*95f0*/  F2FP.F16.F32.PACK_AB R24, RZ, R24 ;  /* 0x00000018ff18723e */ /* 0x000fe400000000ff */
[----:B------:R-:W-:Y:S02]  /*9600*/  F2FP.F16.F32.PACK_AB R25, RZ, R25 ;  /* 0x00000019ff19723e */ /* 0x000fe400000000ff */
[----:B------:R-:W-:Y:S01]  /*9610*/  F2FP.F16.F32.PACK_AB R26, RZ, R26 ;  /* 0x0000001aff1a723e */ /* 0x000fe200000000ff */
[----:B------:R-:W-:Y:S01]  /*9620*/  @P6 STG.E.U16 desc[UR36][R10.64+0x10], R76 ;  /* 0x0000104c0a006986 */ /* 0x000fe2000c101524 */
[----:B------:R-:W-:Y:S02]  /*9630*/  ISETP.GT.AND P6, PT, R3, 0x9, P2 ;  /* 0x000000090300780c */ /* 0x000fe400017c4270 */
[----:B------:R-:W-:-:S02]  /*9640*/  F2FP.F16.F32.PACK_AB R27, RZ, R27 ;  /* 0x0000001bff1b723e */ /* 0x000fc400000000ff */
[----:B------:R-:W-:Y:S02]  /*9650*/  F2FP.F16.F32.PACK_AB R28, RZ, R28 ;  /* 0x0000001cff1c723e */ /* 0x000fe400000000ff */
[----:B------:R-:W-:Y:S02]  /*9660*/  F2FP.F16.F32.PACK_AB R29, RZ, R29 ;  /* 0x0000001dff1d723e */ /* 0x000fe400000000ff */
[----:B------:R-:W-:Y:S02]  /*9670*/  F2FP.F16.F32.PACK_AB R30, RZ, R30 ;  /* 0x0000001eff1e723e */ /* 0x000fe400000000ff */
[----:B------:R-:W-:-:S03]  /*9680*/  F2FP.F16.F32.PACK_AB R31, RZ, R31 ;  /* 0x0000001fff1f723e */ /* 0x000fc600000000ff */
[----:B------:R-:W-:Y:S01]  /*9690*/  @P6 STG.E.U16 desc[UR36][R10.64+0x12], R77 ;  /* 0x0000124d0a006986 */ /* 0x000fe2000c101524 */
[----:B------:R-:W-:-:S05]  /*96a0*/  IADD3 R12, P6, R10, R21, RZ ;  /* 0x000000150a0c7210 */ /* 0x000fca0007fde0ff */
[----:B------:R-:W-:Y:S01]  /*96b0*/  IMAD.X R13, R11, 0x1, R15, P6 ;  /* 0x000000010b0d7824 */ /* 0x000fe200030e060f */
[----:B------:R-:W-:-:S13]  /*96c0*/  ISETP.GT.AND P6, PT, R3, 0x8, P1 ;  /* 0x000000080300780c */ /* 0x000fda0000fc4270 */
[----:B------:R0:W-:Y:S01]  /*96d0*/  @P6 STG.E.U16 desc[UR36][R12.64+0x10], R78 ;  /* 0x0000104e0c006986 */ /* 0x0001e2000c101524 */
[----:B------:R-:W-:Y:S02]  /*96e0*/  ISETP.GT.AND P6, PT, R3, 0x9, P1 ;  /* 0x000000090300780c */ /* 0x000fe40000fc4270 */
[----:B0-----:R-:W-:-:S11]  /*96f0*/  PRMT R13, R57, 0x7610, R13 ;  /* 0x00007610390d7816 */ /* 0x001fd6000000000d */
[----:B------:R-:W-:Y:S01]  /*9700*/  @P6 STG.E.U16 desc[UR36][R88.64+0x12], R79 ;  /* 0x0000124f58006986 */ /* 0x000fe2000c101524 */
[----:B------:R-:W-:-:S13]  /*9710*/  ISETP.GT.AND P6, PT, R3, 0x10, P4 ;  /* 0x000000100300780c */ /* 0x000fda00027c4270 */
        /* <DEDUP_REMOVED lines=15> */
[----:B------:R-:W-:-:S05]  /*9810*/  IADD3 R10, P6, R91, R98, RZ ;  /* 0x000000625b0a7210 */ /* 0x000fca0007fde0ff */
[----:B------:R-:W-:Y:S01]  /*9820*/  IMAD.X R11, R99, 0x1, R23, P6 ;  /* 0x00000001630b7824 */ /* 0x000fe200030e0617 */
[----:B------:R-:W-:-:S13]  /*9830*/  ISETP.GT.AND P6, PT, R3, 0x10, P0 ;  /* 0x000000100300780c */ /* 0x000fda00007c4270 */
[----:B------:R0:W-:Y:S01]  /*9840*/  @P6 STG.E.U16 desc[UR36][R98.64+0x20], R56 ;  /* 0x0000203862006986 */ /* 0x0001e2000c101524 */
[----:B------:R-:W-:-:S13]  /*9850*/  ISETP.GT.AND P6, PT, R3, 0x11, P0 ;  /* 0x000000110300780c */ /* 0x000fda00007c4270 */
[----:B0-----:R-:W-:Y:S02]  /*9860*/  @P6 IMAD.MOV.U32 R56, RZ, RZ, R98 ;  /* 0x000000ffff386224 */ /* 0x001fe400078e0062 */
[----:B------:R-:W-:-:S05]  /*9870*/  @P6 IMAD.MOV.U32 R57, RZ, RZ, R99 ;  /* 0x000000ffff396224 */ /* 0x000fca00078e0063 */
[----:B------:R0:W-:Y:S01]  /*9880*/  @P6 STG.E.U16 desc[UR36][R56.64+0x22], R13 ;  /* 0x0000220d38006986 */ /* 0x0001e2000c101524 */
[----:B------:R-:W-:-:S05]  /*9890*/  IADD3 R12, P6, R21, R98, RZ ;  /* 0x00000062150c7210 */ /* 0x000fca0007fde0ff */
[----:B0-----:R-:W-:Y:S01]  /*98a0*/  IMAD.X R13, R99, 0x1, R15, P6 ;  /* 0x00000001630d7824 */ /* 0x001fe200030e060f */
[----:B------:R-:W-:-:S05]  /*98b0*/  IADD3 R14, P6, R21, R10, RZ ;  /* 0x0000000a150e7210 */ /* 0x000fca0007fde0ff */
[----:B------:R-:W-:Y:S01]  /*98c0*/  IMAD.X R15, R15, 0x1, R11, P6 ;  /* 0x000000010f0f7824 */ /* 0x000fe200030e060b */
[----:B------:R-:W-:-:S13]  /*98d0*/  ISETP.GT.AND P6, PT, R3, 0x10, P3 ;  /* 0x000000100300780c */ /* 0x000fda0001fc4270 */
[----:B------:R-:W-:Y:S01]  /*98e0*/  @P6 STG.E.U16 desc[UR36][R12.64+0x20], R58 ;  /* 0x0000203a0c006986 */ /* 0x000fe2000c101524 */
[----:B------:R-:W-:-:S13]  /*98f0*/  ISETP.GT.AND P6, PT, R3, 0x11, P3 ;  /* 0x000000110300780c */ /* 0x000fda0001fc4270 */
[----:B------:R-:W-:Y:S01]  /*9900*/  @P6 STG.E.U16 desc[UR36][R12.64+0x22], R59 ;  /* 0x0000223b0c006986 */ /* 0x000fe2000c101524 */
[----:B------:R-:W-:-:S13]  /*9910*/  ISETP.GT.AND P6, PT, R3, 0x18, P0 ;  /* 0x000000180300780c */ /* 0x000fda00007c4270 */
[----:B------:R-:W-:Y:S02]  /*9920*/  @P6 IMAD.MOV.U32 R20, RZ, RZ, R98 ;  /* 0x000000ffff146224 */ /* 0x000fe400078e0062 */
[----:B------:R-:W-:-:S05]  /*9930*/  @P6 IMAD.MOV.U32 R21, RZ, RZ, R99 ;  /* 0x000000ffff156224 */ /* 0x000fca00078e0063 */
[----:B------:R0:W-:Y:S01]  /*9940*/  @P6 STG.E.U16 desc[UR36][R20.64+0x30], R60 ;  /* 0x0000303c14006986 */ /* 0x0001e2000c101524 */
[----:B------:R-:W-:-:S13]  /*9950*/  ISETP.GT.AND P6, PT, R3, 0x19, P0 ;  /* 0x000000190300780c */ /* 0x000fda00007c4270 */
[----:B0-----:R-:W-:Y:S02]  /*9960*/  @P6 IMAD.MOV.U32 R20, RZ, RZ, R98 ;  /* 0x000000ffff146224 */ /* 0x001fe400078e0062 */
[----:B------:R-:W-:-:S05]  /*9970*/  @P6 IMAD.MOV.U32 R21, RZ, RZ, R99 ;  /* 0x000000ffff156224 */ /* 0x000fca00078e0063 */
        /* <DEDUP_REMOVED lines=29> */
[C---:B------:R-:W-:Y:S02]  /*9b50*/  ISETP.GT.AND P6, PT, R3.reuse, 0x28, P4 ;  /* 0x000000280300780c */ /* 0x040fe400027c4270 */
[----:B------:R-:W-:-:S11]  /*9b60*/  ISETP.GT.AND P4, PT, R3, 0x29, P4 ;  /* 0x000000290300780c */ /* 0x000fd60002784270 */
[----:B------:R-:W-:Y:S04]  /*9b70*/  @P6 STG.E.U16 desc[UR36][R4.64+0x50], R44 ;  /* 0x0000502c04006986 */ /* 0x000fe8000c101524 */
[----:B------:R0:W-:Y:S01]  /*9b80*/  @P4 STG.E.U16 desc[UR36][R4.64+0x52], R45 ;  /* 0x0000522d04004986 */ /* 0x0001e2000c101524 */
[C---:B------:R-:W-:Y:S02]  /*9b90*/  ISETP.GT.AND P4, PT, R3.reuse, 0x28, P5 ;  /* 0x000000280300780c */ /* 0x040fe40002f84270 */
[----:B------:R-:W-:-:S11]  /*9ba0*/  ISETP.GT.AND P5, PT, R3, 0x29, P5 ;  /* 0x000000290300780c */ /* 0x000fd60002fa4270 */
[----:B------:R-:W-:Y:S01]  /*9bb0*/  @P4 STG.E.U16 desc[UR36][R8.64+0x50], R46 ;  /* 0x0000502e08004986 */ /* 0x000fe2000c101524 */
[----:B------:R-:W-:-:S03]  /*9bc0*/  ISETP.GT.AND P4, PT, R3, 0x20, P0 ;  /* 0x000000200300780c */ /* 0x000fc60000784270 */
[----:B------:R-:W-:Y:S01]  /*9bd0*/  @P5 STG.E.U16 desc[UR36][R8.64+0x52], R47 ;  /* 0x0000522f08005986 */ /* 0x000fe2000c101524 */
[----:B------:R-:W-:-:S09]  /*9be0*/  ISETP.GT.AND P5, PT, R3, 0x21, P0 ;  /* 0x000000210300780c */ /* 0x000fd200007a4270 */
[----:B0-----:R-:W-:Y:S02]  /*9bf0*/  @P4 IMAD.MOV.U32 R4, RZ, RZ, R98 ;  /* 0x000000ffff044224 */ /* 0x001fe400078e0062 */
[----:B------:R-:W-:-:S05]  /*9c00*/  @P4 IMAD.MOV.U32 R5, RZ, RZ, R99 ;  /* 0x000000ffff054224 */ /* 0x000fca00078e0063 */
[----:B------:R0:W-:Y:S01]  /*9c10*/  @P4 STG.E.U16 desc[UR36][R4.64+0x40], R32 ;  /* 0x0000402004004986 */ /* 0x0001e2000c101524 */
[----:B------:R-:W-:Y:S01]  /*9c20*/  ISETP.GT.AND P4, PT, R3, 0x20, P3 ;  /* 0x000000200300780c */ /* 0x000fe20001f84270 */
[----:B0-----:R-:W-:Y:S02]  /*9c30*/  @P5 IMAD.MOV.U32 R4, RZ, RZ, R98 ;  /* 0x000000ffff045224 */ /* 0x001fe400078e0062 */
[----:B------:R-:W-:-:S05]  /*9c40*/  @P5 IMAD.MOV.U32 R5, RZ, RZ, R99 ;  /* 0x000000ffff055224 */ /* 0x000fca00078e0063 */
[----:B------:R0:W-:Y:S01]  /*9c50*/  @P5 STG.E.U16 desc[UR36][R4.64+0x42], R33 ;  /* 0x0000422104005986 */ /* 0x0001e2000c101524 */
[----:B------:R-:W-:-:S04]  /*9c60*/  ISETP.GT.AND P5, PT, R3, 0x21, P3 ;  /* 0x000000210300780c */ /* 0x000fc80001fa4270 */
[----:B0-----:R-:W-:Y:S01]  /*9c70*/  @P4 IMAD.MOV.U32 R4, RZ, RZ, R12 ;  /* 0x000000ffff044224 */ /* 0x001fe200078e000c */
[----:B------:R-:W-:-:S05]  /*9c80*/  @P4 MOV R5, R13 ;  /* 0x0000000d00054202 */ /* 0x000fca0000000f00 */
[----:B------:R0:W-:Y:S01]  /*9c90*/  @P4 STG.E.U16 desc[UR36][R4.64+0x40], R34 ;  /* 0x0000402204004986 */ /* 0x0001e2000c101524 */
[C---:B------:R-:W-:Y:S02]  /*9ca0*/  ISETP.GT.AND P4, PT, R3.reuse, 0x28, P0 ;  /* 0x000000280300780c */ /* 0x040fe40000784270 */
[----:B------:R-:W-:Y:S01]  /*9cb0*/  ISETP.GT.AND P0, PT, R3, 0x29, P0 ;  /* 0x000000290300780c */ /* 0x000fe20000704270 */
[----:B0-----:R-:W-:Y:S02]  /*9cc0*/  @P5 IMAD.MOV.U32 R4, RZ, RZ, R12 ;  /* 0x000000ffff045224 */ /* 0x001fe400078e000c */
[----:B------:R-:W-:-:S05]  /*9cd0*/  @P5 IMAD.MOV.U32 R5, RZ, RZ, R13 ;  /* 0x000000ffff055224 */ /* 0x000fca00078e000d */
[----:B------:R0:W-:Y:S01]  /*9ce0*/  @P5 STG.E.U16 desc[UR36][R4.64+0x42], R35 ;  /* 0x0000422304005986 */ /* 0x0001e2000c101524 */
[C---:B------:R-:W-:Y:S02]  /*9cf0*/  ISETP.GT.AND P5, PT, R3.reuse, 0x28, P3 ;  /* 0x000000280300780c */ /* 0x040fe40001fa4270 */
[----:B------:R-:W-:Y:S01]  /*9d00*/  ISETP.GT.AND P3, PT, R3, 0x29, P3 ;  /* 0x000000290300780c */ /* 0x000fe20001f64270 */
[----:B0-----:R-:W-:Y:S02]  /*9d10*/  @P4 IMAD.MOV.U32 R4, RZ, RZ, R98 ;  /* 0x000000ffff044224 */ /* 0x001fe400078e0062 */
[----:B------:R-:W-:-:S05]  /*9d20*/  @P4 IMAD.MOV.U32 R5, RZ, RZ, R99 ;  /* 0x000000ffff054224 */ /* 0x000fca00078e0063 */
[----:B------:R0:W-:Y:S01]  /*9d30*/  @P4 STG.E.U16 desc[UR36][R4.64+0x50], R36 ;  /* 0x0000502404004986 */ /* 0x0001e2000c101524 */
[----:B------:R-:W-:-:S03]  /*9d40*/  ISETP.GT.AND P4, PT, R3, 0x20, P2 ;  /* 0x000000200300780c */ /* 0x000fc60001784270 */
[----:B------:R-:W-:Y:S01]  /*9d50*/  @P0 STG.E.U16 desc[UR36][R98.64+0x52], R37 ;  /* 0x0000522562000986 */ /* 0x000fe2000c101524 */
[----:B------:R-:W-:Y:S01]  /*9d60*/  ISETP.GT.AND P0, PT, R3, 0x21, P2 ;  /* 0x000000210300780c */ /* 0x000fe20001704270 */
[----:B0-----:R-:W-:Y:S02]  /*9d70*/  @P5 IMAD.MOV.U32 R4, RZ, RZ, R12 ;  /* 0x000000ffff045224 */ /* 0x001fe400078e000c */
[----:B------:R-:W-:-:S05]  /*9d80*/  @P5 IMAD.MOV.U32 R5, RZ, RZ, R13 ;  /* 0x000000ffff055224 */ /* 0x000fca00078e000d */
[----:B------:R0:W-:Y:S01]  /*9d90*/  @P5 STG.E.U16 desc[UR36][R4.64+0x50], R38 ;  /* 0x0000502604005986 */ /* 0x0001e2000c101524 */
[----:B------:R-:W-:-:S03]  /*9da0*/  ISETP.GT.AND P5, PT, R3, 0x20, P1 ;  /* 0x000000200300780c */ /* 0x000fc60000fa4270 */
[----:B------:R-:W-:Y:S01]  /*9db0*/  @P3 STG.E.U16 desc[UR36][R12.64+0x52], R39 ;  /* 0x000052270c003986 */ /* 0x000fe2000c101524 */
[----:B------:R-:W-:-:S03]  /*9dc0*/  ISETP.GT.AND P3, PT, R3, 0x21, P1 ;  /* 0x000000210300780c */ /* 0x000fc60000f64270 */
[----:B------:R-:W-:Y:S01]  /*9dd0*/  @P4 STG.E.U16 desc[UR36][R10.64+0x40], R24 ;  /* 0x000040180a004986 */ /* 0x000fe2000c101524 */
[C---:B------:R-:W-:Y:S02]  /*9de0*/  ISETP.GT.AND P4, PT, R3.reuse, 0x28, P1 ;  /* 0x000000280300780c */ /* 0x040fe40000f84270 */
[C---:B------:R-:W-:Y:S01]  /*9df0*/  ISETP.GT.AND P1, PT, R3.reuse, 0x29, P1 ;  /* 0x000000290300780c */ /* 0x040fe20000f24270 */
[----:B------:R-:W-:Y:S01]  /*9e00*/  @P0 STG.E.U16 desc[UR36][R10.64+0x42], R25 ;  /* 0x000042190a000986 */ /* 0x000fe2000c101524 */
[C---:B------:R-:W-:Y:S01]  /*9e10*/  ISETP.GT.AND P0, PT, R3.reuse, 0x28, P2 ;  /* 0x000000280300780c */ /* 0x040fe20001704270 */
[----:B0-----:R-:W-:Y:S01]  /*9e20*/  @P5 IMAD.MOV.U32 R4, RZ, RZ, R6 ;  /* 0x000000ffff045224 */ /* 0x001fe200078e0006 */
[----:B------:R-:W-:Y:S01]  /*9e30*/  ISETP.GT.AND P2, PT, R3, 0x29, P2 ;  /* 0x000000290300780c */ /* 0x000fe20001744270 */
[----:B------:R-:W-:-:S05]  /*9e40*/  @P5 IMAD.MOV.U32 R5, RZ, RZ, R7 ;  /* 0x000000ffff055224 */ /* 0x000fca00078e0007 */
[----:B------:R0:W-:Y:S02]  /*9e50*/  @P5 STG.E.U16 desc[UR36][R4.64+0x40], R26 ;  /* 0x0000401a04005986 */ /* 0x0001e4000c101524 */
[----:B0-----:R-:W-:Y:S02]  /*9e60*/  @P3 IMAD.MOV.U32 R4, RZ, RZ, R6 ;  /* 0x000000ffff043224 */ /* 0x001fe400078e0006 */
[----:B------:R-:W-:-:S05]  /*9e70*/  @P3 IMAD.MOV.U32 R5, RZ, RZ, R7 ;  /* 0x000000ffff053224 */ /* 0x000fca00078e0007 */
[----:B------:R0:W-:Y:S04]  /*9e80*/  @P3 STG.E.U16 desc[UR36][R4.64+0x42], R27 ;  /* 0x0000421b04003986 */ /* 0x0001e8000c101524 */
[----:B------:R1:W-:Y:S04]  /*9e90*/  @P0 STG.E.U16 desc[UR36][R10.64+0x50], R28 ;  /* 0x0000501c0a000986 */ /* 0x0003e8000c101524 */
[----:B------:R1:W-:Y:S01]  /*9ea0*/  @P2 STG.E.U16 desc[UR36][R10.64+0x52], R29 ;  /* 0x0000521d0a002986 */ /* 0x0003e2000c101524 */
[----:B0-----:R-:W-:Y:S02]  /*9eb0*/  @P4 IMAD.MOV.U32 R4, RZ, RZ, R6 ;  /* 0x000000ffff044224 */ /* 0x001fe400078e0006 */
[----:B------:R-:W-:-:S05]  /*9ec0*/  @P4 IMAD.MOV.U32 R5, RZ, RZ, R7 ;  /* 0x000000ffff054224 */ /* 0x000fca00078e0007 */
[----:B------:R1:W-:Y:S04]  /*9ed0*/  @P4 STG.E.U16 desc[UR36][R4.64+0x50], R30 ;  /* 0x0000501e04004986 */ /* 0x0003e8000c101524 */
[----:B------:R1:W-:Y:S02]  /*9ee0*/  @P1 STG.E.U16 desc[UR36][R6.64+0x52], R31 ;  /* 0x0000521f06001986 */ /* 0x0003e4000c101524 */
.L_x_164:
[----:B------:R-:W-:Y:S05]  /*9ef0*/  BSYNC B0 ;  /* 0x0000000000007941 */ /* 0x000fea0003800000 */
.L_x_28:
[----:B------:R-:W-:Y:S01]  /*9f00*/  ULDC UR4, c[0x0][0xc] ;  /* 0x0000030000047ab9 */ /* 0x000fe20000000800 */
[----:B------:R-:W-:Y:S01]  /*9f10*/  ULDC UR5, c[0x0][0x10] ;  /* 0x0000040000057ab9 */ /* 0x000fe20000000800 */
[----:B------:R-:W2:Y:S01]  /*9f20*/  LDC R3, c[0x0][0x14] ;  /* 0x00000500ff037b82 */ /* 0x000ea20000000800 */
[----:B------:R-:W-:Y:S01]  /*9f30*/  UIMAD.WIDE.U32 UR4, UR4, UR5, URZ ;  /* 0x00000005040472a5 */ /* 0x000fe2000f8e003f */
[----:B------:R-:W-:Y:S02]  /*9f40*/  IMAD.MOV.U32 R99, RZ, RZ, -0x1 ;  /* 0xffffffffff637424 */ /* 0x000fe400078e00ff */
[----:B------:R-:W-:-:S03]  /*9f50*/  IMAD.MOV.U32 R23, RZ, RZ, -0x1 ;  /* 0xffffffffff177424 */ /* 0x000fc600078e00ff */
[----:B--2---:R-:W-:-:S04]  /*9f60*/  IMAD.WIDE.U32 R16, R3, UR4, R16 ;  /* 0x0000000403107c25 */ /* 0x004fc8000f8e0010 */
[----:B------:R-:W-:Y:S01]  /*9f70*/  IMAD R3, R3, UR5, RZ ;  /* 0x0000000503037c24 */ /* 0x000fe2000f8e02ff */
[----:B------:R-:W-:Y:S02]  /*9f80*/  ULDC.64 UR4, c[0x0][0x650] ;  /* 0x0001940000047ab9 */ /* 0x000fe40000000a00 */
[----:B------:R-:W-:Y:S01]  /*9f90*/  ISETP.GE.U32.AND P0, PT, R16, UR4, PT ;  /* 0x0000000410007c0c */ /* 0x000fe2000bf06070 */
[--C-:B------:R-:W-:Y:S01]  /*9fa0*/  IMAD.IADD R17, R17, 0x1, R3.reuse ;  /* 0x0000000111117824 */ /* 0x100fe200078e0203 */
[----:B------:R-:W-:-:S04]  /*9fb0*/  PRMT R3, RZ, 0x7610, R3 ;  /* 0x00007610ff037816 */ /* 0x000fc80000000003 */
[----:B------:R-:W-:-:S13]  /*9fc0*/  ISETP.GE.U32.AND.EX P0, PT, R17, UR5, PT, P0 ;  /* 0x0000000511007c0c */ /* 0x000fda000bf06100 */
[----:B------:R-:W-:Y:S05]  /*9fd0*/  @P0 BRA `(.L_x_165) ;  /* 0x0000000400640947 */ /* 0x000fea0003800000 */
[----:B------:R-:W2:Y:S01]  /*9fe0*/  S2R R12, SR_CTAID.X ;  /* 0x00000000000c7919 */ /* 0x000ea20000002500 */
[----:B-1----:R-:W1:Y:S01]  /*9ff0*/  LDC.64 R10, c[0x0][0x628] ;  /* 0x00018a00ff0a7b82 */ /* 0x002e620000000a00 */
[----:B------:R-:W-:Y:S01]  /*a000*/  ULDC UR4, c[0x0][0x150] ;  /* 0x0000540000047ab9 */ /* 0x000fe20000000800 */
[----:B0-----:R-:W-:Y:S01]  /*a010*/  IMAD.MOV.U32 R8, RZ, RZ, R16 ;  /* 0x000000ffff087224 */ /* 0x001fe200078e0010 */
[----:B------:R-:W0:Y:S01]  /*a020*/  S2R R24, SR_CTAID.Y ;  /* 0x0000000000187919 */ /* 0x000e220000002600 */
[----:B------:R-:W-:-:S04]  /*a030*/  IMAD.MOV.U32 R9, RZ, RZ, R17 ;  /* 0x000000ffff097224 */ /* 0x000fc800078e0011 */
[----:B------:R-:W0:Y:S08]  /*a040*/  LDC R21, c[0x0][0x144] ;  /* 0x00005100ff157b82 */ /* 0x000e300000000800 */
[----:B------:R-:W0:Y:S08]  /*a050*/  LDC R0, c[0x0][0x630] ;  /* 0x00018c00ff007b82 */ /* 0x000e300000000800 */
[----:B------:R-:W0:Y:S01]  /*a060*/  LDC.64 R14, c[0x0][0x620] ;  /* 0x00018800ff0e7b82 */ /* 0x000e220000000a00 */
[----:B-1----:R-:W-:-:S04]  /*a070*/  ISETP.NE.U32.AND P0, PT, R10, RZ, PT ;  /* 0x000000ff0a00720c */ /* 0x002fc80003f05070 */
[----:B------:R-:W-:Y:S02]  /*a080*/  ISETP.NE.AND.EX P0, PT, R11, RZ, PT, P0 ;  /* 0x000000ff0b00720c */ /* 0x000fe40003f05300 */
[----:B--2---:R-:W-:-:S05]  /*a090*/  I2FP.F32.U32 R3, R12 ;  /* 0x0000000c00037245 */ /* 0x004fca0000201000 */
[----:B------:R-:W-:-:S04]  /*a0a0*/  FMUL R3, R3, UR4 ;  /* 0x0000000403037c20 */ /* 0x000fc80008400000 */
[----:B------:R1:W2:Y:S02]  /*a0b0*/  F2I.U32.TRUNC.NTZ R20, R3 ;  /* 0x0000000300147305 */ /* 0x0002a4000020f000 */
[----:B------:R-:W-:Y:S05]  /*a0c0*/  @!P0 BRA `(.L_x_166) ;  /* 0x0000000000288947 */ /* 0x000fea0003800000 */
[----:B-1----:R-:W1:Y:S02]  /*a0d0*/  LDC R3, c[0x0][0x634] ;  /* 0x00018d00ff037b82 */ /* 0x002e640000000800 */
[----:B-1----:R-:W-:-:S05]  /*a0e0*/  IADD3 R3, P0, R16, R3, RZ ;  /* 0x0000000310037210 */ /* 0x002fca0007f1e0ff */
[----:B------:R-:W-:-:S04]  /*a0f0*/  IMAD.X R13, RZ, RZ, R17, P0 ;  /* 0x000000ffff0d7224 */ /* 0x000fc800000e0611 */
[----:B------:R-:W-:-:S04]  /*a100*/  IMAD.WIDE.U32 R4, R13, R10, RZ ;  /* 0x0000000a0d047225 */ /* 0x000fc800078e00ff */
[----:B---3--:R-:W-:-:S04]  /*a110*/  IMAD.WIDE.U32 R6, P0, R3, R11, R4 ;  /* 0x0000000b03067225 */ /* 0x008fc80007800004 */
[----:B------:R-:W-:Y:S01]  /*a120*/  IMAD.WIDE.U32 R4, R3, R10, RZ ;  /* 0x0000000a03047225 */ /* 0x000fe200078e00ff */
[----:B------:R-:W-:-:S03]  /*a130*/  MOV R8, R7 ;  /* 0x0000000700087202 */ /* 0x000fc60000000f00 */
[----:B------:R-:W-:Y:S01]  /*a140*/  IMAD.X R9, RZ, RZ, RZ, P0 ;  /* 0x000000ffff097224 */ /* 0x000fe200000e06ff */
[----:B------:R-:W-:-:S05]  /*a150*/  IADD3 RZ, P0, R5, R6, RZ ;  /* 0x0000000605ff7210 */ /* 0x000fca0007f1e0ff */
[----:B------:R-:W-:-:S08]  /*a160*/  IMAD.WIDE.U32.X R8, R13, R11, R8, P0 ;  /* 0x0000000b0d087225 */ /* 0x000fd000000e0408 */
.L_x_166:
[----:B------:R-:W4:Y:S01]  /*a170*/  LDC.64 R28, c[0x0][0x640] ;  /* 0x00019000ff1c7b82 */ /* 0x000f220000000a00 */
[-CC-:B0-----:R-:W-:Y:S01]  /*a180*/  SHF.R.U64 R23, R8, R0.reuse, R9.reuse ;  /* 0x0000000008177219 */ /* 0x181fe20000001209 */
[----:B--2---:R-:W-:Y:S01]  /*a190*/  IMAD.MOV R20, RZ, RZ, -R20 ;  /* 0x000000ffff147224 */ /* 0x004fe200078e0a14 */
[----:B------:R-:W-:Y:S01]  /*a1a0*/  SHF.R.U32.HI R0, RZ, R0, R9 ;  /* 0x00000000ff007219 */ /* 0x000fe20000011609 */
[----:B------:R-:W-:Y:S01]  /*a1b0*/  ULDC UR4, c[0x0][0x154] ;  /* 0x0000550000047ab9 */ /* 0x000fe20000000800 */
[----:B-1----:R-:W-:Y:S01]  /*a1c0*/  IADD3 R3, P0, RZ, -R23, RZ ;  /* 0x80000017ff037210 */ /* 0x002fe20007f1e0ff */
[----:B------:R-:W-:Y:S02]  /*a1d0*/  IMAD R21, R21, R20, R12 ;  /* 0x0000001415157224 */ /* 0x000fe400078e020c */
[----:B---3--:R-:W0:Y:S01]  /*a1e0*/  LDC R6, c[0x0][0x618] ;  /* 0x00018600ff067b82 */ /* 0x008e220000000800 */
[----:B------:R-:W-:Y:S02]  /*a1f0*/  IMAD.MOV.U32 R7, RZ, RZ, 0x1 ;  /* 0x00000001ff077424 */ /* 0x000fe400078e00ff */
[----:B------:R-:W-:-:S04]  /*a200*/  IMAD.X R5, RZ, RZ, ~R0, P0 ;  /* 0x000000ffff057224 */ /* 0x000fc800000e0e00 */
[-C--:B------:R-:W-:Y:S01]  /*a210*/  IMAD R0, R5, R14.reuse, RZ ;  /* 0x0000000e05007224 */ /* 0x080fe200078e02ff */
[----:B------:R-:W1:Y:S01]  /*a220*/  LDC R8, c[0x0][0x608] ;  /* 0x00018200ff087b82 */ /* 0x000e620000000800 */
[----:B------:R-:W-:-:S04]  /*a230*/  IMAD.WIDE.U32 R4, R3, R14, R16 ;  /* 0x0000000e03047225 */ /* 0x000fc800078e0010 */
[----:B------:R-:W-:Y:S01]  /*a240*/  IMAD R3, R3, R15, R0 ;  /* 0x0000000f03037224 */ /* 0x000fe200078e0200 */
[----:B------:R-:W-:Y:S02]  /*a250*/  I2FP.F32.U32 R0, R24 ;  /* 0x0000001800007245 */ /* 0x000fe40000201000 */
[----:B------:R-:W2:Y:S01]  /*a260*/  LDC R26, c[0x0][0x658] ;  /* 0x00019600ff1a7b82 */ /* 0x000ea20000000800 */
[----:B------:R-:W-:Y:S01]  /*a270*/  IMAD.IADD R3, R5, 0x1, R3 ;  /* 0x0000000105037824 */ /* 0x000fe200078e0203 */
[----:B----4-:R-:W-:Y:S01]  /*a280*/  ISETP.NE.U32.AND P0, PT, R28, RZ, PT ;  /* 0x000000ff1c00720c */ /* 0x010fe20003f05070 */
[----:B------:R-:W-:Y:S01]  /*a290*/  FMUL R0, R0, UR4 ;  /* 0x0000000400007c20 */ /* 0x000fe20008400000 */
[----:B------:R-:W-:Y:S02]  /*a2a0*/  IMAD.MOV.U32 R5, RZ, RZ, -0x1 ;  /* 0xffffffffff057424 */ /* 0x000fe400078e00ff */
[----:B------:R-:W-:Y:S01]  /*a2b0*/  ISETP.NE.AND.EX P0, PT, R29, RZ, PT, P0 ;  /* 0x000000ff1d00720c */ /* 0x000fe20003f05300 */
[----:B------:R3:W4:Y:S01]  /*a2c0*/  F2I.U32.TRUNC.NTZ R13, R0 ;  /* 0x00000000000d7305 */ /* 0x000722000020f000 */
[----:B------:R-:W3:Y:S01]  /*a2d0*/  LDC R15, c[0x0][0x148] ;  /* 0x00005200ff0f7b82 */ /* 0x000ee20000000800 */
[----:B0-----:R-:W-:-:S02]  /*a2e0*/  SHF.R.U64 R12, R4, R6, R3 ;  /* 0x00000006040c7219 */ /* 0x001fc40000001203 */
[----:B------:R-:W-:-:S05]  /*a2f0*/  SHF.R.U32.HI R3, RZ, R6, R3 ;  /* 0x00000006ff037219 */ /* 0x000fca0000011603 */
[----:B------:R-:W0:Y:S01]  /*a300*/  LDC R20, c[0x0][0x600] ;  /* 0x00018000ff147b82 */ /* 0x000e220000000800 */
[-CC-:B-1----:R-:W-:Y:S02]  /*a310*/  SHF.R.U64 R10, R12, R8.reuse, R3.reuse ;  /* 0x000000080c0a7219 */ /* 0x182fe40000001203 */
[----:B------:R-:W-:-:S05]  /*a320*/  SHF.R.U32.HI R3, RZ, R8, R3 ;  /* 0x00000008ff037219 */ /* 0x000fca0000011603 */
[----:B------:R-:W1:Y:S01]  /*a330*/  LDC R27, c[0x0][0x648] ;  /* 0x00019200ff1b7b82 */ /* 0x000e620000000800 */
[-C--:B--2---:R-:W-:Y:S02]  /*a340*/  SHF.L.U32 R4, R5, R26.reuse, RZ ;  /* 0x0000001a05047219 */ /* 0x084fe400000006ff */
[-CC-:B------:R-:W-:Y:S02]  /*a350*/  SHF.R.U64 R14, R10, R26.reuse, R3.reuse ;  /* 0x0000001a0a0e7219 */ /* 0x180fe40000001203 */
[----:B------:R-:W-:Y:S02]  /*a360*/  SHF.R.U32.HI R5, RZ, R26, R3 ;  /* 0x0000001aff057219 */ /* 0x000fe40000011603 */
[----:B------:R-:W-:Y:S01]  /*a370*/  LOP3.LUT R25, RZ, R4, RZ, 0x33, !PT ;  /* 0x00000004ff197212 */ /* 0x000fe200078e33ff */
[----:B------:R-:W2:Y:S01]  /*a380*/  LDC R30, c[0x0][0x638] ;  /* 0x00018e00ff1e7b82 */ /* 0x000ea20000000800 */
[----:B------:R-:W-:Y:S01]  /*a390*/  SHF.L.U32 R26, R7, R26, RZ ;  /* 0x0000001a071a7219 */ /* 0x000fe200000006ff */
[----:B------:R-:W-:-:S06]  /*a3a0*/  IMAD.MOV.U32 R4, RZ, RZ, R14 ;  /* 0x000000ffff047224 */ /* 0x000fcc00078e000e */
[----:B------:R-:W0:Y:S01]  /*a3b0*/  LDC R31, c[0x0][0x610] ;  /* 0x00018400ff1f7b82 */ /* 0x000e220000000800 */
[----:B----4-:R-:W-:Y:S05]  /*a3c0*/  @!P0 BRA `(.L_x_167) ;  /* 0x0000000000288947 */ /* 0x010fea0003800000 */
[----:B------:R-:W4:Y:S02]  /*a3d0*/  LDC R3, c[0x0][0x64c] ;  /* 0x00019300ff037b82 */ /* 0x000f240000000800 */
[----:B----4-:R-:W-:-:S05]  /*a3e0*/  IADD3 R3, P0, R14, R3, RZ ;  /* 0x000000030e037210 */ /* 0x010fca0007f1e0ff */
        /* <DEDUP_REMOVED lines=8> */
.L_x_167:
[----:B------:R-:W-:Y:S01]  /*a470*/  ISETP.NE.AND P0, PT, R2, 0x1, PT ;  /* 0x000000010200780c */ /* 0x000fe20003f05270 */
[----:B0-----:R-:W-:Y:S01]  /*a480*/  VIADD R7, R20, 0xffffffff ;  /* 0xffffffff14077836 */ /* 0x001fe20000000000 */
[----:B-1-3--:R-:W-:Y:S01]  /*a490*/  SHF.R.U64 R0, R4, R27, R5 ;  /* 0x0000001b04007219 */ /* 0x00afe20000001205 */
[----:B------:R-:W-:Y:S01]  /*a4a0*/  IMAD.MOV R13, RZ, RZ, -R13 ;  /* 0x000000ffff0d7224 */ /* 0x000fe200078e0a0d */
[----:B------:R-:W-:Y:S01]  /*a4b0*/  LOP3.LUT R5, R10, R25, RZ, 0xc0, !PT ;  /* 0x000000190a057212 */ /* 0x000fe200078ec0ff */
[----:B------:R-:W-:Y:S01]  /*a4c0*/  IMAD.MOV.U32 R4, RZ, RZ, 0x1 ;  /* 0x00000001ff047424 */ /* 0x000fe200078e00ff */
[----:B------:R-:W-:Y:S01]  /*a4d0*/  LOP3.LUT R12, R12, R7, RZ, 0xc0, !PT ;  /* 0x000000070c0c7212 */ /* 0x000fe200078ec0ff */
[----:B------:R-:W-:Y:S02]  /*a4e0*/  IMAD.MOV R3, RZ, RZ, -R0 ;  /* 0x000000ffff037224 */ /* 0x000fe400078e0a00 */
[----:B------:R-:W-:Y:S02]  /*a4f0*/  IMAD R0, R26, R0, R5 ;  /* 0x000000001a007224 */ /* 0x000fe400078e0205 */
[----:B--2---:R-:W-:-:S02]  /*a500*/  IMAD R3, R3, R30, R14 ;  /* 0x0000001e03037224 */ /* 0x004fc400078e020e */
[----:B------:R-:W-:Y:S02]  /*a510*/  @P0 IMAD R21, R15, R13, R24 ;  /* 0x0000000d0f150224 */ /* 0x000fe400078e0218 */
[----:B------:R-:W-:Y:S01]  /*a520*/  IMAD R5, R3, R20, R12 ;  /* 0x0000001403057224 */ /* 0x000fe200078e020c */
[----:B------:R-:W-:Y:S01]  /*a530*/  PRMT R3, R4, 0x7610, R3 ;  /* 0x0000761004037816 */ /* 0x000fe20000000003 */
[----:B------:R-:W-:-:S05]  /*a540*/  IMAD R0, R0, R31, R21 ;  /* 0x0000001f00007224 */ /* 0x000fca00078e0215 */
[----:B------:R-:W-:Y:S02]  /*a550*/  SEL R99, R5, R0, !P0 ;  /* 0x0000000005637207 */ /* 0x000fe40004000000 */
[----:B------:R-:W-:-:S07]  /*a560*/  SEL R0, R0, R5, !P0 ;  /* 0x0000000500007207 */ /* 0x000fce0004000000 */
.L_x_165:
[----:B------:R-:W-:Y:S01]  /*a570*/  LOP3.LUT P0, RZ, R3, 0xff, RZ, 0xc0, !PT ;  /* 0x000000ff03ff7812 */ /* 0x000fe2000780c0ff */
[----:B------:R-:W-:-:S12]  /*a580*/  IMAD.MOV.U32 R98, RZ, RZ, R0 ;  /* 0x000000ffff627224 */ /* 0x000fd800078e0000 */
[----:B------:R-:W-:Y:S05]  /*a590*/  @P0 BRA `(.L_x_168) ;  /* 0xffffff6800540947 */ /* 0x000fea000383ffff */
[----:B------:R-:W-:Y:S05]  /*a5a0*/  EXIT ;  /* 0x000000000000794d */ /* 0x000fea0003800000 */
.L_x_3:
[----:B0-----:R-:W-:Y:S01]  /*a5b0*/  ULDC.64 UR4, c[0x0][0x650] ;  /* 0x0001940000047ab9 */ /* 0x001fe20000000a00 */
        /* <DEDUP_REMOVED lines=16> */
[----:B0-----:R-:W-:-:S04]  /*a6c0*/  IADD3 R11, P0, R16, R7, RZ ;  /* 0x00000007100b7210 */ /* 0x001fc80007f1e0ff */
[----:B------:R-:W-:-:S05]  /*a6d0*/  IADD3.X R15, RZ, R17, RZ, P0, !PT ;  /* 0x00000011ff0f7210 */ /* 0x000fca00007fe4ff */
[----:B------:R-:W-:-:S04]  /*a6e0*/  IMAD.WIDE.U32 R6, R15, R12, RZ ;  /* 0x0000000c0f067225 */ /* 0x000fc800078e00ff */
[----:B------:R-:W-:-:S04]  /*a6f0*/  IMAD.WIDE.U32 R8, P0, R11, R13, R6 ;  /* 0x0000000d0b087225 */ /* 0x000fc80007800006 */
[----:B------:R-:W-:-:S04]  /*a700*/  IMAD.WIDE.U32 R6, R11, R12, RZ ;  /* 0x0000000c0b067225 */ /* 0x000fc800078e00ff */
[----:B------:R-:W-:Y:S01]  /*a710*/  IMAD.X R11, RZ, RZ, RZ, P0 ;  /* 0x000000ffff0b7224 */ /* 0x000fe200000e06ff */
[----:B------:R-:W-:Y:S01]  /*a720*/  IADD3 RZ, P0, R7, R8, RZ ;  /* 0x0000000807ff7210 */ /* 0x000fe20007f1e0ff */
[----:B------:R-:W-:-:S04]  /*a730*/  IMAD.MOV.U32 R10, RZ, RZ, R9 ;  /* 0x000000ffff0a7224 */ /* 0x000fc800078e0009 */
[----:B------:R-:W-:-:S08]  /*a740*/  IMAD.WIDE.U32.X R10, R15, R13, R10, P0 ;  /* 0x0000000d0f0a7225 */ /* 0x000fd000000e040a */
.L_x_170:
[--C-:B------:R-:W-:Y:S01]  /*a750*/  SHF.R.U64 R12, R10, R14, R11.reuse ;  /* 0x0000000e0a0c7219 */ /* 0x100fe2000000120b */
[----:B------:R-:W0:Y:S01]  /*a760*/  LDC R22, c[0x0][0x618] ;  /* 0x00018600ff167b82 */ /* 0x000e220000000800 */
[----:B------:R-:W-:Y:S01]  /*a770*/  I2FP.F32.U32 R6, R4 ;  /* 0x0000000400067245 */ /* 0x000fe20000201000 */
[----:B------:R-:W-:Y:S01]  /*a780*/  ULDC UR4, c[0x0][0x150] ;  /* 0x0000540000047ab9 */ /* 0x000fe20000000800 */
[----:B------:R-:W-:Y:S02]  /*a790*/  SHF.R.U32.HI R5, RZ, R14, R11 ;  /* 0x0000000eff057219 */ /* 0x000fe4000001160b */
[----:B------:R-:W-:Y:S01]  /*a7a0*/  IADD3 R9, P0, RZ, -R12, RZ ;  /* 0x8000000cff097210 */ /* 0x000fe20007f1e0ff */
[----:B------:R-:W-:Y:S01]  /*a7b0*/  FMUL R11, R6, UR4 ;  /* 0x00000004060b7c20 */ /* 0x000fe20008400000 */
[----:B------:R-:W-:Y:S01]  /*a7c0*/  ULDC UR4, c[0x0][0x154] ;  /* 0x0000550000047ab9 */ /* 0x000fe20000000800 */
[----:B------:R-:W1:Y:S02]  /*a7d0*/  LDC.64 R24, c[0x0][0x640] ;  /* 0x00019000ff187b82 */ /* 0x000e640000000a00 */
[----:B------:R-:W-:-:S02]  /*a7e0*/  IMAD.X R5, RZ, RZ, ~R5, P0 ;  /* 0x000000ffff057224 */ /* 0x000fc400000e0e05 */
[----:B------:R-:W2:Y:S01]  /*a7f0*/  F2I.U32.TRUNC.NTZ R11, R11 ;  /* 0x0000000b000b7305 */ /* 0x000ea2000020f000 */
[----:B------:R-:W-:-:S03]  /*a800*/  IMAD.WIDE.U32 R6, R9, R20, R16 ;  /* 0x0000001409067225 */ /* 0x000fc600078e0010 */
[----:B------:R-:W3:Y:S01]  /*a810*/  LDC R13, c[0x0][0x144] ;  /* 0x00005100ff0d7b82 */ /* 0x000ee20000000800 */
[----:B------:R-:W-:-:S04]  /*a820*/  IMAD R8, R5, R20, RZ ;  /* 0x0000001405087224 */ /* 0x000fc800078e02ff */
[----:B------:R-:W-:Y:S02]  /*a830*/  IMAD R5, R9, R21, R8 ;  /* 0x0000001509057224 */ /* 0x000fe400078e0208 */
[----:B------:R-:W-:Y:S01]  /*a840*/  IMAD.MOV.U32 R8, RZ, RZ, -0x1 ;  /* 0xffffffffff087424 */ /* 0x000fe200078e00ff */
[----:B------:R-:W4:Y:S01]  /*a850*/  LDC R14, c[0x0][0x608] ;  /* 0x00018200ff0e7b82 */ /* 0x000f220000000800 */
[----:B------:R-:W-:Y:S01]  /*a860*/  IMAD.IADD R5, R7, 0x1, R5 ;  /* 0x0000000107057824 */ /* 0x000fe200078e0205 */
[----:B------:R-:W-:-:S04]  /*a870*/  I2FP.F32.U32 R7, R3 ;  /* 0x0000000300077245 */ /* 0x000fc80000201000 */
[-C--:B0-----:R-:W-:Y:S01]  /*a880*/  SHF.R.U64 R10, R6, R22.reuse, R5 ;  /* 0x00000016060a7219 */ /* 0x081fe20000001205 */
[----:B--2---:R-:W-:Y:S01]  /*a890*/  IMAD.MOV R6, RZ, RZ, -R11 ;  /* 0x000000ffff067224 */ /* 0x004fe200078e0a0b */
[----:B------:R-:W0:Y:S01]  /*a8a0*/  LDC R9, c[0x0][0x658] ;  /* 0x00019600ff097b82 */ /* 0x000e220000000800 */
[----:B-1----:R-:W-:Y:S01]  /*a8b0*/  ISETP.NE.U32.AND P0, PT, R24, RZ, PT ;  /* 0x000000ff1800720c */ /* 0x002fe20003f05070 */
[----:B------:R-:W-:Y:S01]  /*a8c0*/  FMUL R7, R7, UR4 ;  /* 0x0000000407077c20 */ /* 0x000fe20008400000 */
[----:B------:R-:W-:Y:S02]  /*a8d0*/  SHF.R.U32.HI R5, RZ, R22, R5 ;  /* 0x00000016ff057219 */ /* 0x000fe40000011605 */
[----:B------:R-:W-:-:S03]  /*a8e0*/  ISETP.NE.AND.EX P0, PT, R25, RZ, PT, P0 ;  /* 0x000000ff1900720c */ /* 0x000fc60003f05300 */
[----:B------:R-:W1:Y:S01]  /*a8f0*/  LDC R20, c[0x0][0x148] ;  /* 0x00005200ff147b82 */ /* 0x000e620000000800 */
[----:B---3--:R-:W-:Y:S02]  /*a900*/  IMAD R23, R13, R6, R4 ;  /* 0x000000060d177224 */ /* 0x008fe400078e0204 */
[----:B------:R-:W-:-:S05]  /*a910*/  IMAD.MOV.U32 R6, RZ, RZ, 0x1 ;  /* 0x00000001ff067424 */ /* 0x000fca00078e00ff */
[----:B------:R-:W2:Y:S01]  /*a920*/  LDC R21, c[0x0][0x600] ;  /* 0x00018000ff157b82 */ /* 0x000ea20000000800 */
[-CC-:B----4-:R-:W-:Y:S02]  /*a930*/  SHF.R.U64 R13, R10, R14.reuse, R5.reuse ;  /* 0x0000000e0a0d7219 */ /* 0x190fe40000001205 */
[----:B------:R-:W-:Y:S02]  /*a940*/  SHF.R.U32.HI R4, RZ, R14, R5 ;  /* 0x0000000eff047219 */ /* 0x000fe40000011605 */
[----:B------:R3:W4:Y:S03]  /*a950*/  F2I.U32.TRUNC.NTZ R14, R7 ;  /* 0x00000007000e7305 */ /* 0x000726000020f000 */
[----:B------:R-:W1:Y:S01]  /*a960*/  LDC R26, c[0x0][0x648] ;  /* 0x00019200ff1a7b82 */ /* 0x000e620000000800 */
[-C--:B0-----:R-:W-:Y:S02]  /*a970*/  SHF.R.U64 R15, R13, R9.reuse, R4 ;  /* 0x000000090d0f7219 */ /* 0x081fe40000001204 */
[----:B------:R-:W-:-:S02]  /*a980*/  SHF.L.U32 R8, R8, R9, RZ ;  /* 0x0000000908087219 */ /* 0x000fc400000006ff */
[-C--:B------:R-:W-:Y:S01]  /*a990*/  SHF.R.U32.HI R5, RZ, R9.reuse, R4 ;  /* 0x00000009ff057219 */ /* 0x080fe20000011604 */
[----:B------:R-:W-:Y:S01]  /*a9a0*/  IMAD.MOV.U32 R4, RZ, RZ, R15 ;  /* 0x000000ffff047224 */ /* 0x000fe200078e000f */
[----:B------:R-:W-:Y:S01]  /*a9b0*/  SHF.L.U32 R22, R6, R9, RZ ;  /* 0x0000000906167219 */ /* 0x000fe200000006ff */
[----:B------:R-:W0:Y:S01]  /*a9c0*/  LDC R27, c[0x0][0x638] ;  /* 0x00018e00ff1b7b82 */ /* 0x000e220000000800 */
[----:B------:R-:W-:-:S07]  /*a9d0*/  LOP3.LUT R28, RZ, R8, RZ, 0x33, !PT ;  /* 0x00000008ff1c7212 */ /* 0x000fce00078e33ff */
        /* <DEDUP_REMOVED lines=12> */
.L_x_171:
[----:B------:R-:W-:Y:S01]  /*aaa0*/  ISETP.NE.AND P0, PT, R2, 0x1, PT ;  /* 0x000000010200780c */ /* 0x000fe20003f05270 */
[----:B--2---:R-:W-:Y:S01]  /*aab0*/  VIADD R7, R21, 0xffffffff ;  /* 0xffffffff15077836 */ /* 0x004fe20000000000 */
[----:B-1----:R-:W-:Y:S01]  /*aac0*/  SHF.R.U64 R5, R4, R26, R5 ;  /* 0x0000001a04057219 */ /* 0x002fe20000001205 */
[----:B------:R-:W-:Y:S01]  /*aad0*/  IMAD.MOV R14, RZ, RZ, -R14 ;  /* 0x000000ffff0e7224 */ /* 0x000fe200078e0a0e */
[----:B------:R-:W-:Y:S01]  /*aae0*/  LOP3.LUT R4, R13, R28, RZ, 0xc0, !PT ;  /* 0x0000001c0d047212 */ /* 0x000fe200078ec0ff */
[----:B------:R-:W-:Y:S01]  /*aaf0*/  IMAD.MOV.U32 R8, RZ, RZ, R12 ;  /* 0x000000ffff087224 */ /* 0x000fe200078e000c */
[----:B------:R-:W-:Y:S01]  /*ab00*/  LOP3.LUT R10, R10, R7, RZ, 0xc0, !PT ;  /* 0x000000070a0a7212 */ /* 0x000fe200078ec0ff */
[----:B------:R-:W-:Y:S02]  /*ab10*/  IMAD.MOV R6, RZ, RZ, -R5 ;  /* 0x000000ffff067224 */ /* 0x000fe400078e0a05 */
[----:B------:R-:W-:-:S04]  /*ab20*/  IMAD R4, R22, R5, R4 ;  /* 0x0000000516047224 */ /* 0x000fc800078e0204 */
[----:B------:R-:W-:Y:S02]  /*ab30*/  @P0 IMAD R23, R20, R14, R3 ;  /* 0x0000000e14170224 */ /* 0x000fe400078e0203 */
[----:B0-----:R-:W-:Y:S02]  /*ab40*/  IMAD R3, R6, R27, R15 ;  /* 0x0000001b06037224 */ /* 0x001fe400078e020f */
[----:B------:R-:W-:Y:S02]  /*ab50*/  IMAD R7, R4, R29, R23 ;  /* 0x0000001d04077224 */ /* 0x000fe400078e0217 */
[----:B------:R-:W-:Y:S02]  /*ab60*/  IMAD R4, R3, R21, R10 ;  /* 0x0000001503047224 */ /* 0x000fe400078e020a */
[----:B------:R-:W-:-:S03]  /*ab70*/  IMAD.MOV.U32 R6, RZ, RZ, 0x1 ;  /* 0x00000001ff067424 */ /* 0x000fc600078e00ff */
[----:B------:R-:W-:Y:S02]  /*ab80*/  SEL R9, R4, R7, !P0 ;  /* 0x0000000704097207 */ /* 0x000fe40004000000 */
[----:B------:R-:W-:-:S07]  /*ab90*/  SEL R7, R7, R4, !P0 ;  /* 0x0000000407077207 */ /* 0x000fce0004000000 */
.L_x_169:
[----:B------:R-:W-:-:S08]  /*aba0*/  NOP ;  /* 0x0000000000007918 */ /* 0x000fd00000000000 */
[----:B------:R-:W0:-:S00]  /*abb0*/  USETMAXREG.DEALLOC.CTAPOOL 0x28 ;  /* 0x00000028000079c8 */ /* 0x000e0000080e0500 */
[----:B0-----:R-:W-:-:S13]  /*abc0*/  ISETP.NE.AND P0, PT, R0, RZ, PT ;  /* 0x000000ff0000720c */ /* 0x001fda0003f05270 */
[----:B------:R-:W-:Y:S05]  /*abd0*/  @P0 EXIT ;  /* 0x000000000000094d */ /* 0x000fea0003800000 */
[----:B------:R-:W-:Y:S01]  /*abe0*/  LOP3.LUT P0, RZ, R6, 0xff, RZ, 0xc0, !PT ;  /* 0x000000ff06ff7812 */ /* 0x000fe2000780c0ff */
[----:B------:R-:W-:Y:S02]  /*abf0*/  IMAD.MOV.U32 R3, RZ, RZ, 0x1 ;  /* 0x00000001ff037424 */ /* 0x000fe400078e00ff */
[----:B------:R-:W-:-:S10]  /*ac00*/  IMAD.MOV.U32 R0, RZ, RZ, RZ ;  /* 0x000000ffff007224 */ /* 0x000fd400078e00ff */
[----:B------:R-:W-:Y:S05]  /*ac10*/  @!P0 BRA `(.L_x_172) ;  /* 0x0000000c00648947 */ /* 0x000fea0003800000 */
[----:B------:R-:W0:Y:S01]  /*ac20*/  LDC R0, c[0x0][0x28c] ;  /* 0x0000a300ff007b82 */ /* 0x000e220000000800 */
[----:B------:R-:W-:Y:S01]  /*ac30*/  ULDC UR5, c[0x0][0x658] ;  /* 0x0001960000057ab9 */ /* 0x000fe20000000800 */
[----:B------:R-:W-:Y:S01]  /*ac40*/  UMOV UR7, 0xffffffff ;  /* 0xffffffff00077882 */ /* 0x000fe20000000000 */
[----:B------:R-:W-:Y:S01]  /*ac50*/  ULDC UR6, c[0x0][0xc] ;  /* 0x0000030000067ab9 */ /* 0x000fe20000000800 */
[----:B------:R-:W-:Y:S01]  /*ac60*/  USHF.L.U32 UR9, UR7, UR5, URZ ;  /* 0x0000000507097299 */ /* 0x000fe2000800063f */
[C---:B------:R-:W-:Y:S01]  /*ac70*/  LOP3.LUT P2, RZ, R18.reuse, 0x7f, RZ, 0xc0, !PT ;  /* 0x0000007f12ff7812 */ /* 0x040fe2000784c0ff */
[----:B------:R-:W-:Y:S01]  /*ac80*/  UMOV UR8, 0x1 ;  /* 0x0000000100087882 */ /* 0x000fe20000000000 */
[----:B------:R-:W-:Y:S01]  /*ac90*/  ULDC UR7, c[0x0][0x10] ;  /* 0x0000040000077ab9 */ /* 0x000fe20000000800 */
[----:B------:R-:W-:Y:S01]  /*aca0*/  LOP3.LUT P0, RZ, R18, 0x1f, RZ, 0xc0, !PT ;  /* 0x0000001f12ff7812 */ /* 0x000fe2000780c0ff */
[----:B------:R-:W-:Y:S01]  /*acb0*/  UIMAD.WIDE.U32 UR6, UR6, UR7, URZ ;  /* 0x00000007060672a5 */ /* 0x000fe2000f8e003f */
[----:B------:R-:W-:Y:S01]  /*acc0*/  BSSY B0, `(.L_x_172) ;  /* 0x00000ce000007945 */ /* 0x000fe20003800000 */
[----:B------:R-:W-:Y:S01]  /*acd0*/  USHF.L.U32 UR5, UR8, UR5, URZ ;  /* 0x0000000508057299 */ /* 0x000fe2000800063f */
[----:B------:R-:W-:Y:S01]  /*ace0*/  MOV R11, 0x1 ;  /* 0x00000001000b7802 */ /* 0x000fe20000000f00 */
[----:B------:R-:W-:Y:S01]  /*acf0*/  ULDC UR4, c[0x0][0x600] ;  /* 0x0001800000047ab9 */ /* 0x000fe20000000800 */
[----:B------:R-:W-:Y:S01]  /*ad00*/  ULDC UR8, c[0x0][0x14] ;  /* 0x0000050000087ab9 */ /* 0x000fe20000000800 */
[----:B------:R-:W-:Y:S01]  /*ad10*/  LOP3.LUT R18, R19, 0x2, RZ, 0xfc, !PT ;  /* 0x0000000213127812 */ /* 0x000fe200078efcff */
[----:B------:R-:W-:Y:S01]  /*ad20*/  UIMAD.WIDE.U32 UR30, UR6, UR8, URZ ;  /* 0x00000008061e72a5 */ /* 0x000fe2000f8e003f */
[----:B------:R-:W-:Y:S01]  /*ad30*/  PLOP3.LUT P0, PT, P0, P2, PT, 0x8a, 0x0 ;  /* 0x000000000000781c */ /* 0x000fe20000705172 */
[----:B------:R-:W-:-:S02]  /*ad40*/  UIMAD UR7, UR7, UR8, URZ ;  /* 0x00000008070772a4 */ /* 0x000fc4000f8e023f */
[----:B------:R-:W-:Y:S02]  /*ad50*/  UIADD3 UR4, UR4, -0x1, URZ ;  /* 0xffffffff04047890 */ /* 0x000fe4000fffe03f */
[----:B------:R-:W-:Y:S01]  /*ad60*/  ULOP3.LUT UR6, URZ, UR9, URZ, 0x33, !UPT ;  /* 0x000000093f067292 */ /* 0x000fe2000f8e333f */
[----:B0-----:R-:W-:Y:S01]  /*ad70*/  VIADD R0, R0, 0x7f ;  /* 0x0000007f00007836 */ /* 0x001fe20000000000 */
[----:B------:R-:W-:Y:S01]  /*ad80*/  UIADD3 UR7, UR31, UR7, URZ ;  /* 0x000000071f077290 */ /* 0x000fe2000fffe03f */
[----:B------:R-:W-:-:S03]  /*ad90*/  ULDC.64 UR38, c[0x0][0x198] ;  /* 0x0000660000267ab9 */ /* 0x000fc60000000a00 */
[----:B------:R-:W-:-:S04]  /*ada0*/  SHF.R.S32.HI R3, RZ, 0x1f, R0 ;  /* 0x0000001fff037819 */ /* 0x000fc80000011400 */
[----:B------:R-:W-:Y:S01]  /*adb0*/  LEA.HI R3, R3, R0, RZ, 0x7 ;  /* 0x0000000003037211 */ /* 0x000fe200078f38ff */
[----:B------:R-:W-:-:S03]  /*adc0*/  IMAD.MOV.U32 R0, RZ, RZ, RZ ;  /* 0x000000ffff007224 */ /* 0x000fc600078e00ff */
[----:B------:R-:W-:Y:S01]  /*add0*/  SHF.R.S32.HI R13, RZ, 0x7, R3 ;  /* 0x00000007ff0d7819 */ /* 0x000fe20000011403 */
[----:B------:R-:W-:-:S04]  /*ade0*/  IMAD.MOV.U32 R3, RZ, RZ, 0x1 ;  /* 0x00000001ff037424 */ /* 0x000fc800078e00ff */
[----:B------:R-:W-:-:S07]  /*adf0*/  VIADD R10, R13, 0x1 ;  /* 0x000000010d0a7836 */ /* 0x000fce0000000000 */
.L_x_184:
[----:B------:R-:W-:-:S03]  /*ae00*/  UMOV UR8, 0xffffffff ;  /* 0xffffffff00087882 */ /* 0x000fc60000000000 */
[----:B------:R-:W-:Y:S05]  /*ae10*/  BRA.DIV UR8, `(.L_x_173) ;  /* 0x0000000e08887947 */ /* 0x000fea000b800000 */
[----:B------:R-:W-:-:S13]  /*ae20*/  ELECT P6, URZ, PT ;  /* 0x00000000003f782f */ /* 0x000fda00038c0000 */
.L_x_193:
[----:B------:R-:W0:Y:S01]  /*ae30*/  LDC R4, c[0x0][0x28c] ;  /* 0x0000a300ff047b82 */ /* 0x000e220000000800 */
[----:B------:R-:W-:Y:S01]  /*ae40*/  BSSY B1, `(.L_x_174) ;  /* 0x0000043000017945 */ /* 0x000fe20003800000 */
[----:B0-----:R-:W-:-:S13]  /*ae50*/  ISETP.LT.OR P6, PT, R4, 0x1, !P6 ;  /* 0x000000010400780c */ /* 0x001fda00077c1670 */
[----:B------:R-:W-:Y:S05]  /*ae60*/  @P6 BRA `(.L_x_175) ;  /* 0x0000000400006947 */ /* 0x000fea0003800000 */
[----:B------:R-:W-:Y:S02]  /*ae70*/  IMAD R14, R7, 0x180, RZ ;  /* 0x00000180070e7824 */ /* 0x000fe400078e02ff */
[----:B------:R-:W-:Y:S02]  /*ae80*/  IMAD R15, R9, 0x30, RZ ;  /* 0x00000030090f7824 */ /* 0x000fe400078e02ff */
[----:B------:R-:W-:Y:S02]  /*ae90*/  IMAD.MOV.U32 R20, RZ, RZ, RZ ;  /* 0x000000ffff147224 */ /* 0x000fe400078e00ff */
[----:B------:R-:W-:Y:S02]  /*aea0*/  IMAD.MOV.U32 R4, RZ, RZ, R10 ;  /* 0x000000ffff047224 */ /* 0x000fe400078e000a */
[----:B------:R-:W-:Y:S02]  /*aeb0*/  IMAD.MOV.U32 R5, RZ, RZ, R3 ;  /* 0x000000ffff057224 */ /* 0x000fe400078e0003 */
[----:B------:R-:W-:-:S07]  /*aec0*/  IMAD.MOV.U32 R6, RZ, RZ, R0 ;  /* 0x000000ffff067224 */ /* 0x000fce00078e0000 */
.L_x_179:
[----:B------:R-:W0:Y:S01]  /*aed0*/  S2R R12, SR_CgaCtaId ;  /* 0x00000000000c7919 */ /* 0x000e220000008800 */
[----:B------:R-:W-:Y:S01]  /*aee0*/  MOV R7, 0x400 ;  /* 0x0000040000077802 */ /* 0x000fe20000000f00 */
[----:B------:R-:W1:Y:S03]  /*aef0*/  @!P2 LDC R9, c[0x0][0x500] ;  /* 0x00014000ff09ab82 */ /* 0x000e660000000800 */
[----:B0-----:R-:W-:Y:S02]  /*af00*/  LEA R21, R12, R7, 0x18 ;  /* 0x000000070c157211 */ /* 0x001fe400078ec0ff */
[----:B------:R-:W-:-:S03]  /*af10*/  SHF.L.U32 R7, R5, 0x1f, RZ ;  /* 0x0000001f05077819 */ /* 0x000fc600000006ff */
[----:B------:R-:W-:-:S04]  /*af20*/  IMAD R12, R6, 0x8, R21 ;  /* 0x00000008060c7824 */ /* 0x000fc800078e0215 */
[----:B------:R-:W0:Y:S02]  /*af30*/  SYNCS.PHASECHK.TRANS64.TRYWAIT P1, [R12+URZ+0x10], R7 ;  /* 0x000010070c0075a7 */ /* 0x000e24000802017f */
[----:B01----:R-:W-:Y:S05]  /*af40*/  @!P1 BRA `(.L_x_176) ;  /* 0x0000000c005c9947 */ /* 0x003fea0003800000 */
.L_x_194:
[----:B0-----:R-:W-:Y:S01]  /*af50*/  PRMT R7, R18, 0x9910, RZ ;  /* 0x0000991012077816 */ /* 0x001fe200000000ff */
[----:B------:R0:W-:Y:S03]  /*af60*/  @!P2 SYNCS.ARRIVE.TRANS64 RZ, [R12+URZ], R9 ;  /* 0x000000090cffa9a7 */ /* 0x0001e6000800003f */
[----:B------:R-:W-:-:S13]  /*af70*/  ISETP.NE.AND P1, PT, R7, 0x2, PT ;  /* 0x000000020700780c */ /* 0x000fda0003f25270 */
[----:B0-----:R-:W-:Y:S05]  /*af80*/  @P1 BRA `(.L_x_177) ;  /* 0x0000000000041947 */ /* 0x001fea0003800000 */
[----:B------:R-:W-:Y:S01]  /*af90*/  BPT.TRAP 0x1 ;  /* 0x000000040000795c */ /* 0x000fe20000300000 */
.L_x_177:
[----:B------:R-:W-:Y:S05]  /*afa0*/  @P0 BRA `(.L_x_178) ;  /* 0x0000000000040947 */ /* 0x000fea0003800000 */
[----:B------:R-:W-:Y:S01]  /*afb0*/  BPT.TRAP 0x1 ;  /* 0x000000040000795c */ /* 0x000fe20000300000 */
.L_x_178:
[--C-:B------:R-:W-:Y:S01]  /*afc0*/  IMAD R7, R6, 0x18000, R21.reuse ;  /* 0x0001800006077824 */ /* 0x100fe200078e0215 */
[----:B------:R-:W-:Y:S01]  /*afd0*/  R2UR UR34, R20 ;  /* 0x00000000142272ca */ /* 0x000fe200000e0000 */
[----:B------:R-:W-:Y:S01]  /*afe0*/  IMAD R21, R6, 0x3000, R21 ;  /* 0x0000300006157824 */ /* 0x000fe200078e0215 */
[----:B------:R-:W-:Y:S01]  /*aff0*/  R2UR UR33, R12 ;  /* 0x000000000c2172ca */ /* 0x000fe200000e0000 */
[----:B------:R-:W-:Y:S01]  /*b000*/  VIADD R4, R4, 0xffffffff ;  /* 0xffffffff04047836 */ /* 0x000fe20000000000 */
[----:B------:R-:W-:Y:S01]  /*b010*/  R2UR UR24, R7 ;  /* 0x00000000071872ca */ /* 0x000fe200000e0000 */
[----:B------:R-:W-:Y:S01]  /*b020*/  UIADD3 UR14, UP0, UR38, 0xf0, URZ ;  /* 0x000000f0260e7890 */ /* 0x000fe2000ff1e03f */
[----:B------:R-:W-:Y:S01]  /*b030*/  R2UR UR8, R21 ;  /* 0x00000000150872ca */ /* 0x000fe200000e0000 */
[----:B------:R-:W-:Y:S01]  /*b040*/  UIADD3 UR40, UP1, UR38, 0x1f0, URZ ;  /* 0x000001f026287890 */ /* 0x000fe2000ff3e03f */
[----:B------:R-:W-:Y:S01]  /*b050*/  R2UR UR36, R8 ;  /* 0x00000000082472ca */ /* 0x000fe200000e0000 */
[----:B------:R-:W-:Y:S01]  /*b060*/  UIADD3.X UR15, URZ, UR39, URZ, UP0, !UPT ;  /* 0x000000273f0f7290 */ /* 0x000fe200087fe43f */
[----:B------:R-:W-:Y:S01]  /*b070*/  R2UR UR35, R14 ;  /* 0x000000000e2372ca */ /* 0x000fe200000e0000 */
[----:B------:R-:W-:Y:S01]  /*b080*/  UIADD3.X UR41, URZ, UR39, URZ, UP1, !UPT ;  /* 0x000000273f297290 */ /* 0x000fe20008ffe43f */
[----:B------:R-:W-:Y:S01]  /*b090*/  R2UR UR19, R15 ;  /* 0x000000000f1372ca */ /* 0x000fe200000e0000 */
[----:B------:R-:W-:Y:S01]  /*b0a0*/  UIADD3 UR26, UR34, 0x40, URZ ;  /* 0x00000040221a7890 */ /* 0x000fe2000fffe03f */
[----:B------:R-:W-:Y:S01]  /*b0b0*/  ISETP.GT.AND P3, PT, R4, 0x1, PT ;  /* 0x000000010400780c */ /* 0x000fe20003f64270 */
[----:B------:R-:W-:Y:S01]  /*b0c0*/  VIADD R6, R6, 0x1 ;  /* 0x0000000106067836 */ /* 0x000fe20000000000 */
[----:B------:R-:W-:Y:S01]  /*b0d0*/  UMOV UR22, 0x0 ;  /* 0x0000000000167882 */ /* 0x000fe20000000000 */
[----:B------:R-:W-:Y:S01]  /*b0e0*/  UIADD3 UR32, UR24, 0x100, URZ ;  /* 0x0000010018207890 */ /* 0x000fe2000fffe03f */
[----:B------:R-:W-:Y:S01]  /*b0f0*/  VIADD R20, R20, 0x80 ;  /* 0x0000008014147836 */ /* 0x000fe20000000000 */
[----:B------:R-:W-:Y:S01]  /*b100*/  UIADD3 UR24, UR24, 0xc100, URZ ;  /* 0x0000c10018187890 */ /* 0x000fe2000fffe03f */
[----:B------:R-:W-:Y:S01]  /*b110*/  ISETP.NE.AND P1, PT, R6, 0x2, PT ;  /* 0x000000020600780c */ /* 0x000fe20003f25270 */
[----:B------:R-:W-:-:S02]  /*b120*/  UIADD3 UR16, UR8, 0x30100, URZ ;  /* 0x0003010008107890 */ /* 0x000fc4000fffe03f */
[----:B------:R-:W-:Y:S01]  /*b130*/  UIADD3 UR8, UR8, 0x31900, URZ ;  /* 0x0003190008087890 */ /* 0x000fe2000fffe03f */
[----:B------:R-:W-:Y:S01]  /*b140*/  SEL R12, RZ, 0x1, P1 ;  /* 0x00000001ff0c7807 */ /* 0x000fe20000800000 */
[----:B------:R-:W-:Y:S01]  /*b150*/  UMOV UR23, 0x10000000 ;  /* 0x1000000000177882 */ /* 0x000fe20000000000 */
[----:B------:R-:W-:Y:S01]  /*b160*/  UMOV UR25, UR33 ;  /* 0x0000002100197c82 */ /* 0x000fe20008000000 */
[----:B------:R-:W-:Y:S01]  /*b170*/  UMOV UR28, UR36 ;  /* 0x00000024001c7c82 */ /* 0x000fe20008000000 */
[----:B------:R-:W-:Y:S01]  /*b180*/  UMOV UR27, UR35 ;  /* 0x00000023001b7c82 */ /* 0x000fe20008000000 */
[----:B------:R-:W-:Y:S01]  /*b190*/  UMOV UR17, UR33 ;  /* 0x0000002100117c82 */ /* 0x000fe20008000000 */
[----:B------:R-:W-:Y:S01]  /*b1a0*/  UMOV UR18, UR34 ;  /* 0x0000002200127c82 */ /* 0x000fe20008000000 */
[----:B------:R-:W-:Y:S01]  /*b1b0*/  UMOV UR20, UR36 ;  /* 0x0000002400147c82 */ /* 0x000fe20008000000 */
[----:B------:R0:W-:Y:S01]  /*b1c0*/  UTMALDG.3D [UR32], [UR14], desc[UR22] ;  /* 0x000016200e0075b4 */ /* 0x0001e20008011000 */
[----:B------:R-:W-:Y:S01]  /*b1d0*/  UMOV UR9, UR33 ;  /* 0x0000002100097c82 */ /* 0x000fe20008000000 */
[----:B------:R-:W-:Y:S01]  /*b1e0*/  UMOV UR11, UR19 ;  /* 0x00000013000b7c82 */ /* 0x000fe20008000000 */
[----:B------:R-:W-:Y:S01]  /*b1f0*/  UMOV UR12, UR36 ;  /* 0x00000024000c7c82 */ /* 0x000fe20008000000 */
[----:B------:R-:W-:Y:S01]  /*b200*/  UMOV UR10, UR26 ;  /* 0x0000001a000a7c82 */ /* 0x000fe20008000000 */
[----:B------:R-:W-:-:S02]  /*b210*/  LOP3.LUT R5, R5, R12, RZ, 0x3c, !PT ;  /* 0x0000000c05057212 */ /* 0x000fc400078e3cff */
[----:B------:R-:W-:Y:S01]  /*b220*/  SEL R6, R6, RZ, P1 ;  /* 0x000000ff06067207 */ /* 0x000fe20000800000 */
[----:B------:R0:W-:Y:S01]  /*b230*/  UTMALDG.3D [UR24], [UR14], desc[UR22] ;  /* 0x000016180e0075b4 */ /* 0x0001e20008011000 */
[----:B------:R0:W-:Y:S01]  /*b240*/  UTMALDG.3D [UR16], [UR40], desc[UR22] ;  /* 0x00001610280075b4 */ /* 0x0001e20008011000 */
[----:B------:R0:W-:Y:S02]  /*b250*/  UTMALDG.3D [UR8], [UR40], desc[UR22] ;  /* 0x00001608280075b4 */ /* 0x0001e40008011000 */
[----:B0-----:R-:W-:Y:S05]  /*b260*/  @P3 BRA `(.L_x_179) ;  /* 0xfffffffc00183947 */ /* 0x001fea000383ffff */
.L_x_175:
[----:B------:R-:W-:Y:S05]  /*b270*/  BSYNC B1 ;  /* 0x0000000000017941 */ /* 0x000fea0003800000 */
.L_x_174:
[----:B------:R-:W-:Y:S01]  /*b280*/  LOP3.LUT P3, RZ, R11, 0xff, RZ, 0xc0, !PT ;  /* 0x000000ff0bff7812 */ /* 0x000fe2000786c0ff */
[----:B------:R-:W-:Y:S01]  /*b290*/  IMAD.IADD R0, R13, 0x1, R0 ;  /* 0x000000010d007824 */ /* 0x000fe200078e0200 */
[----:B------:R-:W-:Y:S01]  /*b2a0*/  IADD3 R16, P4, R16, UR30, RZ ;  /* 0x0000001e10107c10 */ /* 0x000fe2000ff9e0ff */
[----:B------:R-:W-:Y:S01]  /*b2b0*/  ULDC.64 UR8, c[0x0][0x650] ;  /* 0x0001940000087ab9 */ /* 0x000fe20000000a00 */
[----:B------:R-:W-:Y:S01]  /*b2c0*/  BSSY B1, `(.L_x_180) ;  /* 0x000006b000017945 */ /* 0x000fe20003800000 */
[----:B------:R-:W-:Y:S01]  /*b2d0*/  IMAD.MOV.U32 R7, RZ, RZ, -0x1 ;  /* 0xffffffffff077424 */ /* 0x000fe200078e00ff */
[----:B------:R-:W-:Y:S01]  /*b2e0*/  SHF.R.U32.HI R4, RZ, 0x1, R0 ;  /* 0x00000001ff047819 */ /* 0x000fe20000011600 */
[----:B------:R-:W-:Y:S01]  /*b2f0*/  IMAD.MOV.U32 R9, RZ, RZ, -0x1 ;  /* 0xffffffffff097424 */ /* 0x000fe200078e00ff */
[----:B------:R-:W-:Y:S01]  /*b300*/  ISETP.GT.U32.AND P1, PT, R0, 0x1, PT ;  /* 0x000000010000780c */ /* 0x000fe20003f24070 */
[----:B------:R-:W-:Y:S01]  /*b310*/  IMAD.MOV.U32 R8, RZ, RZ, -0x1 ;  /* 0xffffffffff087424 */ /* 0x000fe200078e00ff */
[----:B------:R-:W-:-:S02]  /*b320*/  LOP3.LUT R4, R4, 0x1, RZ, 0xc0, !PT ;  /* 0x0000000104047812 */ /* 0x000fc400078ec0ff */
[----:B------:R-:W-:Y:S01]  /*b330*/  ISETP.LT.U32.AND P1, PT, R13, 0x2, P1 ;  /* 0x000000020d00780c */ /* 0x000fe20000f21070 */
[----:B------:R-:W0:Y:S01]  /*b340*/  @P3 S2R R6, SR_CgaCtaId ;  /* 0x0000000000063919 */ /* 0x000e220000008800 */
[----:B------:R-:W-:Y:S02]  /*b350*/  @P3 MOV R5, 0x400 ;  /* 0x0000040000053802 */ /* 0x000fe40000000f00 */
[----:B------:R-:W-:Y:S02]  /*b360*/  IADD3.X R17, R17, UR7, RZ, P4, !PT ;  /* 0x0000000711117c10 */ /* 0x000fe4000a7fe4ff */
[----:B------:R-:W-:Y:S02]  /*b370*/  ISETP.GE.U32.AND P4, PT, R16, UR8, PT ;  /* 0x0000000810007c0c */ /* 0x000fe4000bf86070 */
[----:B------:R-:W-:Y:S02]  /*b380*/  LOP3.LUT R0, R0, 0x1, RZ, 0xc0, !PT ;  /* 0x0000000100007812 */ /* 0x000fe400078ec0ff */
[----:B------:R-:W-:-:S02]  /*b390*/  PRMT R11, RZ, 0x7610, R11 ;  /* 0x00007610ff0b7816 */ /* 0x000fc4000000000b */
[----:B0-----:R-:W-:-:S04]  /*b3a0*/  @P3 LEA R5, R6, R5, 0x18 ;  /* 0x0000000506053211 */ /* 0x001fc800078ec0ff */
[----:B------:R0:W-:Y:S01]  /*b3b0*/  @P3 SYNCS.ARRIVE.TRANS64.A1T0 RZ, [R5+URZ+0x38], RZ ;  /* 0x000038ff05ff39a7 */ /* 0x0001e2000810003f */
[----:B------:R-:W-:Y:S02]  /*b3c0*/  ISETP.NE.U32.AND P3, PT, R4, 0x1, PT ;  /* 0x000000010400780c */ /* 0x000fe40003f65070 */
[----:B------:R-:W-:Y:S02]  /*b3d0*/  SEL R4, RZ, 0x1, !P1 ;  /* 0x00000001ff047807 */ /* 0x000fe40004800000 */
[----:B------:R-:W-:Y:S02]  /*b3e0*/  ISETP.GE.U32.AND.EX P1, PT, R17, UR9, PT, P4 ;  /* 0x0000000911007c0c */ /* 0x000fe4000bf26140 */
[----:B------:R-:W-:-:S04]  /*b3f0*/  ISETP.GT.U32.AND P3, PT, R13, 0x1, !P3 ;  /* 0x000000010d00780c */ /* 0x000fc80005f64070 */
[----:B0-----:R-:W-:-:S04]  /*b400*/  SEL R5, RZ, 0x1, !P3 ;  /* 0x00000001ff057807 */ /* 0x001fc80005800000 */
[--C-:B------:R-:W-:Y:S02]  /*b410*/  LOP3.LUT R3, R5, R3, R4.reuse, 0x96, !PT ;  /* 0x0000000305037212 */ /* 0x100fe400078e9604 */
[----:B------:R-:W-:Y:S01]  /*b420*/  PRMT R4, RZ, 0x7610, R4 ;  /* 0x00007610ff047816 */ /* 0x000fe20000000004 */
[----:B------:R-:W-:Y:S06]  /*b430*/  @P1 BRA `(.L_x_181) ;  /* 0x00000004004c1947 */ /* 0x000fec0003800000 */
[----:B------:R-:W-:Y:S01]  /*b440*/  ULDC.64 UR8, c[0x0][0x628] ;  /* 0x00018a0000087ab9 */ /* 0x000fe20000000a00 */
[----:B------:R-:W0:Y:S01]  /*b450*/  S2R R14, SR_CTAID.X ;  /* 0x00000000000e7919 */ /* 0x000e220000002500 */
[----:B------:R-:W-:Y:S01]  /*b460*/  ISETP.NE.U32.AND P1, PT, RZ, UR8, PT ;  /* 0x00000008ff007c0c */ /* 0x000fe2000bf25070 */
[----:B------:R-:W-:Y:S01]  /*b470*/  ULDC UR11, c[0x0][0x630] ;  /* 0x00018c00000b7ab9 */ /* 0x000fe20000000800 */
[----:B------:R-:W-:Y:S01]  /*b480*/  IMAD.MOV.U32 R4, RZ, RZ, R16 ;  /* 0x000000ffff047224 */ /* 0x000fe200078e0010 */
[----:B------:R-:W1:Y:S01]  /*b490*/  S2R R12, SR_CTAID.Y ;  /* 0x00000000000c7919 */ /* 0x000e620000002600 */
[----:B------:R-:W-:Y:S01]  /*b4a0*/  ISETP.NE.AND.EX P1, PT, RZ, UR9, PT, P1 ;  /* 0x00000009ff007c0c */ /* 0x000fe2000bf25310 */
[----:B------:R-:W-:-:S12]  /*b4b0*/  IMAD.MOV.U32 R5, RZ, RZ, R17 ;  /* 0x000000ffff057224 */ /* 0x000fd800078e0011 */
[----:B------:R-:W-:Y:S05]  /*b4c0*/  @!P1 BRA `(.L_x_182) ;  /* 0x0000000000289947 */ /* 0x000fea0003800000 */
[----:B------:R-:W-:Y:S02]  /*b4d0*/  ULDC UR10, c[0x0][0x634] ;  /* 0x00018d00000a7ab9 */ /* 0x000fe40000000800 */
[----:B------:R-:W-:-:S05]  /*b4e0*/  IADD3 R9, P1, R16, UR10, RZ ;  /* 0x0000000a10097c10 */ /* 0x000fca000ff3e0ff */
[----:B------:R-:W-:-:S04]  /*b4f0*/  IMAD.X R15, RZ, RZ, R17, P1 ;  /* 0x000000ffff0f7224 */ /* 0x000fc800008e0611 */
[----:B------:R-:W-:-:S04]  /*b500*/  IMAD.WIDE.U32 R6, R15, UR8, RZ ;  /* 0x000000080f067c25 */ /* 0x000fc8000f8e00ff */
[----:B------:R-:W-:-:S04]  /*b510*/  IMAD.WIDE.U32 R6, P1, R9, UR9, R6 ;  /* 0x0000000909067c25 */ /* 0x000fc8000f820006 */
[----:B------:R-:W-:Y:S01]  /*b520*/  IMAD.WIDE.U32 R8, R9, UR8, RZ ;  /* 0x0000000809087c25 */ /* 0x000fe2000f8e00ff */
[----:B------:R-:W-:-:S03]  /*b530*/  MOV R4, R7 ;  /* 0x0000000700047202 */ /* 0x000fc60000000f00 */
[----:B------:R-:W-:Y:S01]  /*b540*/  IMAD.X R5, RZ, RZ, RZ, P1 ;  /* 0x000000ffff057224 */ /* 0x000fe200008e06ff */
[----:B------:R-:W-:-:S05]  /*b550*/  IADD3 RZ, P1, R9, R6, RZ ;  /* 0x0000000609ff7210 */ /* 0x000fca0007f3e0ff */
[----:B------:R-:W-:-:S08]  /*b560*/  IMAD.WIDE.U32.X R4, R15, UR9, R4, P1 ;  /* 0x000000090f047c25 */ /* 0x000fd000088e0404 */
.L_x_182:
[--C-:B------:R-:W-:Y:S01]  /*b570*/  SHF.R.U64 R8, R4, UR11, R5.reuse ;  /* 0x0000000b04087c19 */ /* 0x100fe20008001205 */
[----:B------:R-:W-:Y:S01]  /*b580*/  ULDC.64 UR8, c[0x0][0x620] ;  /* 0x0001880000087ab9 */ /* 0x000fe20000000a00 */
[----:B------:R-:W-:Y:S01]  /*b590*/  SHF.R.U32.HI R4, RZ, UR11, R5 ;  /* 0x0000000bff047c19 */ /* 0x000fe20008011605 */
[----:B------:R-:W2:Y:S01]  /*b5a0*/  LDC R25, c[0x0][0x144] ;  /* 0x00005100ff197b82 */ /* 0x000ea20000000800 */
[----:B------:R-:W-:Y:S01]  /*b5b0*/  IADD3 R7, P1, RZ, -R8, RZ ;  /* 0x80000008ff077210 */ /* 0x000fe20007f3e0ff */
[----:B------:R-:W-:Y:S01]  /*b5c0*/  ULDC.64 UR12, c[0x0][0x640] ;  /* 0x00019000000c7ab9 */ /* 0x000fe20000000a00 */
[----:B0-----:R-:W-:Y:S01]  /*b5d0*/  I2FP.F32.U32 R9, R14 ;  /* 0x0000000e00097245 */ /* 0x001fe20000201000 */
[----:B------:R-:W-:Y:S02]  /*b5e0*/  ULDC UR10, c[0x0][0x608] ;  /* 0x00018200000a7ab9 */ /* 0x000fe40000000800 */
[----:B------:R-:W-:Y:S01]  /*b5f0*/  IMAD.X R4, RZ, RZ, ~R4, P1 ;  /* 0x000000ffff047224 */ /* 0x000fe200008e0e04 */
[----:B------:R-:W-:Y:S01]  /*b600*/  ISETP.NE.U32.AND P1, PT, RZ, UR12, PT ;  /* 0x0000000cff007c0c */ /* 0x000fe2000bf25070 */
[----:B------:R-:W0:Y:S02]  /*b610*/  LDC R21, c[0x0][0x148] ;  /* 0x00005200ff157b82 */ /* 0x000e240000000800 */
[----:B------:R-:W-:Y:S01]  /*b620*/  IMAD R6, R4, UR8, RZ ;  /* 0x0000000804067c24 */ /* 0x000fe2000f8e02ff */
[----:B------:R-:W-:Y:S01]  /*b630*/  ISETP.NE.AND.EX P1, PT, RZ, UR13, PT, P1 ;  /* 0x0000000dff007c0c */ /* 0x000fe2000bf25310 */
[----:B------:R-:W-:Y:S01]  /*b640*/  IMAD.WIDE.U32 R4, R7, UR8, R16 ;  /* 0x0000000807047c25 */ /* 0x000fe2000f8e0010 */
[----:B------:R-:W-:-:S03]  /*b650*/  ULDC UR8, c[0x0][0x150] ;  /* 0x0000540000087ab9 */ /* 0x000fc60000000800 */
[----:B------:R-:W-:Y:S02]  /*b660*/  IMAD R7, R7, UR9, R6 ;  /* 0x0000000907077c24 */ /* 0x000fe4000f8e0206 */
[----:B------:R-:W-:Y:S01]  /*b670*/  FMUL R6, R9, UR8 ;  /* 0x0000000809067c20 */ /* 0x000fe20008400000 */
[----:B------:R-:W-:Y:S01]  /*b680*/  ULDC UR8, c[0x0][0x618] ;  /* 0x0001860000087ab9 */ /* 0x000fe20000000800 */
[----:B------:R-:W-:Y:S01]  /*b690*/  ULDC UR9, c[0x0][0x154] ;  /* 0x0000550000097ab9 */ /* 0x000fe20000000800 */
[----:B------:R-:W-:-:S03]  /*b6a0*/  IMAD.IADD R5, R5, 0x1, R7 ;  /* 0x0000000105057824 */ /* 0x000fc600078e0207 */
[----:B------:R-:W3:Y:S02]  /*b6b0*/  F2I.U32.TRUNC.NTZ R6, R6 ;  /* 0x0000000600067305 */ /* 0x000ee4000020f000 */
[----:B------:R-:W-:Y:S02]  /*b6c0*/  SHF.R.U64 R9, R4, UR8, R5 ;  /* 0x0000000804097c19 */ /* 0x000fe40008001205 */
[----:B-1----:R-:W-:-:S05]  /*b6d0*/  I2FP.F32.U32 R4, R12 ;  /* 0x0000000c00047245 */ /* 0x002fca0000201000 */
[----:B------:R-:W-:Y:S01]  /*b6e0*/  FMUL R22, R4, UR9 ;  /* 0x0000000904167c20 */ /* 0x000fe20008400000 */
[----:B------:R-:W-:Y:S01]  /*b6f0*/  SHF.R.U32.HI R4, RZ, UR8, R5 ;  /* 0x00000008ff047c19 */ /* 0x000fe20008011605 */
[----:B------:R-:W-:-:S03]  /*b700*/  ULDC UR8, c[0x0][0x658] ;  /* 0x0001960000087ab9 */ /* 0x000fc60000000800 */
[--C-:B------:R-:W-:Y:S01]  /*b710*/  SHF.R.U64 R20, R9, UR10, R4.reuse ;  /* 0x0000000a09147c19 */ /* 0x100fe20008001204 */
[----:B------:R-:W1:Y:S01]  /*b720*/  F2I.U32.TRUNC.NTZ R22, R22 ;  /* 0x0000001600167305 */ /* 0x000e62000020f000 */
[----:B------:R-:W-:Y:S01]  /*b730*/  SHF.R.U32.HI R5, RZ, UR10, R4 ;  /* 0x0000000aff057c19 */ /* 0x000fe20008011604 */
[----:B---3--:R-:W-:-:S03]  /*b740*/  IMAD.MOV R6, RZ, RZ, -R6 ;  /* 0x000000ffff067224 */ /* 0x008fc600078e0a06 */
[--C-:B------:R-:W-:Y:S01]  /*b750*/  SHF.R.U64 R15, R20, UR8, R5.reuse ;  /* 0x00000008140f7c19 */ /* 0x100fe20008001205 */
[----:B--2---:R-:W-:Y:S01]  /*b760*/  IMAD R14, R25, R6, R14 ;  /* 0x00000006190e7224 */ /* 0x004fe200078e020e */
[----:B------:R-:W-:-:S03]  /*b770*/  SHF.R.U32.HI R23, RZ, UR8, R5 ;  /* 0x00000008ff177c19 */ /* 0x000fc60008011605 */
[----:B------:R-:W-:Y:S02]  /*b780*/  IMAD.MOV.U32 R4, RZ, RZ, R15 ;  /* 0x000000ffff047224 */ /* 0x000fe400078e000f */
[----:B------:R-:W-:Y:S01]  /*b790*/  IMAD.MOV.U32 R5, RZ, RZ, R23 ;  /* 0x000000ffff057224 */ /* 0x000fe200078e0017 */
[----:B-1----:R-:W-:Y:S06]  /*b7a0*/  @!P1 BRA `(.L_x_183) ;  /* 0x0000000000289947 */ /* 0x002fec0003800000 */
[----:B------:R-:W-:Y:S02]  /*b7b0*/  ULDC UR8, c[0x0][0x64c] ;  /* 0x0001930000087ab9 */ /* 0x000fe40000000800 */
[----:B------:R-:W-:-:S05]  /*b7c0*/  IADD3 R5, P1, R15, UR8, RZ ;  /* 0x000000080f057c10 */ /* 0x000fca000ff3e0ff */
[----:B------:R-:W-:-:S04]  /*b7d0*/  IMAD.X R23, RZ, RZ, R23, P1 ;  /* 0x000000ffff177224 */ /* 0x000fc800008e0617 */
[----:B------:R-:W-:-:S04]  /*b7e0*/  IMAD.WIDE.U32 R6, R23, UR12, RZ ;  /* 0x0000000c17067c25 */ /* 0x000fc8000f8e00ff */
[----:B------:R-:W-:-:S04]  /*b7f0*/  IMAD.WIDE.U32 R6, P1, R5, UR13, R6 ;  /* 0x0000000d05067c25 */ /* 0x000fc8000f820006 */
[----:B------:R-:W-:-:S04]  /*b800*/  IMAD.WIDE.U32 R4, R5, UR12, RZ ;  /* 0x0000000c05047c25 */ /* 0x000fc8000f8e00ff */
[----:B------:R-:W-:Y:S01]  /*b810*/  IMAD.MOV.U32 R4, RZ, RZ, R7 ;  /* 0x000000ffff047224 */ /* 0x000fe200078e0007 */
[----:B------:R-:W-:Y:S01]  /*b820*/  IADD3 RZ, P3, R5, R6, RZ ;  /* 0x0000000605ff7210 */ /* 0x000fe20007f7e0ff */
[----:B------:R-:W-:-:S04]  /*b830*/  IMAD.X R5, RZ, RZ, RZ, P1 ;  /* 0x000000ffff057224 */ /* 0x000fc800008e06ff */
[----:B------:R-:W-:-:S08]  /*b840*/  IMAD.WIDE.U32.X R4, R23, UR13, R4, P3 ;  /* 0x0000000d17047c25 */ /* 0x000fd000098e0404 */
.L_x_183:
[----:B------:R-:W-:Y:S01]  /*b850*/  ISETP.NE.AND P1, PT, R2, 0x1, PT ;  /* 0x000000010200780c */ /* 0x000fe20003f25270 */
[----:B------:R-:W-:Y:S01]  /*b860*/  ULDC UR8, c[0x0][0x648] ;  /* 0x0001920000087ab9 */ /* 0x000fe20000000800 */
[----:B------:R-:W-:Y:S01]  /*b870*/  LOP3.LUT R20, R20, UR6, RZ, 0xc0, !PT ;  /* 0x0000000614147c12 */ /* 0x000fe2000f8ec0ff */
[----:B------:R-:W-:Y:S01]  /*b880*/  IMAD.MOV R22, RZ, RZ, -R22 ;  /* 0x000000ffff167224 */ /* 0x000fe200078e0a16 */
[----:B------:R-:W-:Y:S01]  /*b890*/  SHF.R.U64 R5, R4, UR8, R5 ;  /* 0x0000000804057c19 */ /* 0x000fe20008001205 */
[----:B------:R-:W-:Y:S01]  /*b8a0*/  ULDC UR8, c[0x0][0x638] ;  /* 0x00018e0000087ab9 */ /* 0x000fe20000000800 */
[----:B------:R-:W-:Y:S01]  /*b8b0*/  LOP3.LUT R6, R9, UR4, RZ, 0xc0, !PT ;  /* 0x0000000409067c12 */ /* 0x000fe2000f8ec0ff */
[----:B------:R-:W-:Y:S02]  /*b8c0*/  ULDC UR9, c[0x0][0x610] ;  /* 0x0001840000097ab9 */ /* 0x000fe40000000800 */
[----:B------:R-:W-:Y:S02]  /*b8d0*/  IMAD.MOV R4, RZ, RZ, -R5 ;  /* 0x000000ffff047224 */ /* 0x000fe400078e0a05 */
[----:B------:R-:W-:-:S02]  /*b8e0*/  IMAD R5, R5, UR5, R20 ;  /* 0x0000000505057c24 */ /* 0x000fc4000f8e0214 */
[----:B0-----:R-:W-:Y:S02]  /*b8f0*/  @P1 IMAD R14, R21, R22, R12 ;  /* 0x00000016150e1224 */ /* 0x001fe400078e020c */
[----:B------:R-:W-:Y:S01]  /*b900*/  IMAD R15, R4, UR8, R15 ;  /* 0x00000008040f7c24 */ /* 0x000fe2000f8e020f */
[----:B------:R-:W-:Y:S01]  /*b910*/  ULDC UR8, c[0x0][0x600] ;  /* 0x0001800000087ab9 */ /* 0x000fe20000000800 */
[----:B------:R-:W-:Y:S02]  /*b920*/  IMAD R14, R5, UR9, R14 ;  /* 0x00000009050e7c24 */ /* 0x000fe4000f8e020e */
[----:B------:R-:W-:Y:S02]  /*b930*/  IMAD R15, R15, UR8, R6 ;  /* 0x000000080f0f7c24 */ /* 0x000fe4000f8e0206 */
[----:B------:R-:W-:-:S03]  /*b940*/  IMAD.MOV.U32 R4, RZ, RZ, 0x1 ;  /* 0x00000001ff047424 */ /* 0x000fc600078e00ff */
[----:B------:R-:W-:Y:S02]  /*b950*/  SEL R9, R15, R14, !P1 ;  /* 0x0000000e0f097207 */ /* 0x000fe40004800000 */
[----:B------:R-:W-:-:S07]  /*b960*/  SEL R7, R14, R15, !P1 ;  /* 0x0000000f0e077207 */ /* 0x000fce0004800000 */
.L_x_181:
[----:B------:R-:W-:Y:S05]  /*b970*/  BSYNC B1 ;  /* 0x0000000000017941 */ /* 0x000fea0003800000 */
.L_x_180:
[----:B------:R-:W-:-:S13]  /*b980*/  LOP3.LUT P1, RZ, R4, 0xff, RZ, 0xc0, !PT ;  /* 0x000000ff04ff7812 */ /* 0x000fda000782c0ff */
[----:B------:R-:W-:Y:S05]  /*b990*/  @P1 BRA `(.L_x_184) ;  /* 0xfffffff400181947 */ /* 0x000fea000383ffff */
[----:B------:R-:W-:Y:S05]  /*b9a0*/  BSYNC B0 ;  /* 0x0000000000007941 */ /* 0x000fea0003800000 */
.L_x_172:
[----:B------:R-:W-:-:S03]  /*b9b0*/  UMOV UR8, 0xffffffff ;  /* 0xffffffff00087882 */ /* 0x000fc60000000000 */
[----:B------:R-:W-:Y:S05]  /*b9c0*/  BRA.DIV UR8, `(.L_x_185) ;  /* 0x0000000208d07947 */ /* 0x000fea000b800000 */
[----:B------:R-:W-:-:S13]  /*b9d0*/  ELECT P6, URZ, PT ;  /* 0x00000000003f782f */ /* 0x000fda00038c0000 */
.L_x_197:
[----:B------:R-:W-:Y:S04]  /*b9e0*/  BSSY B0, `(.L_x_186) ;  /* 0x0000019000007945 */ /* 0x000fe80003800000 */
[----:B------:R-:W-:Y:S05]  /*b9f0*/  @!P6 BRA `(.L_x_187) ;  /* 0x00000000005ce947 */ /* 0x000fea0003800000 */
[----:B------:R-:W-:-:S04]  /*ba00*/  LOP3.LUT R19, R19, 0x2, RZ, 0xfc, !PT ;  /* 0x0000000213137812 */ /* 0x000fc800078efcff */
[----:B------:R-:W-:-:S13]  /*ba10*/  ISETP.NE.AND P0, PT, R19, 0x3, PT ;  /* 0x000000031300780c */ /* 0x000fda0003f05270 */
[----:B------:R-:W-:Y:S05]  /*ba20*/  @!P0 BRA `(.L_x_188) ;  /* 0x0000000000048947 */ /* 0x000fea0003800000 */
[----:B------:R-:W-:Y:S01]  /*ba30*/  BPT.TRAP 0x1 ;  /* 0x000000040000795c */ /* 0x000fe20000300000 */
.L_x_188:
[----:B------:R-:W0:Y:S01]  /*ba40*/  S2R R5, SR_CgaCtaId ;  /* 0x0000000000057919 */ /* 0x000e220000008800 */
[----:B------:R-:W-:Y:S02]  /*ba50*/  MOV R2, 0x400 ;  /* 0x0000040000027802 */ /* 0x000fe40000000f00 */
[----:B------:R-:W-:Y:S02]  /*ba60*/  SHF.L.U32 R4, R3, 0x1f, RZ ;  /* 0x0000001f03047819 */ /* 0x000fe400000006ff */
[----:B0-----:R-:W-:-:S05]  /*ba70*/  LEA R5, R5, R2, 0x18 ;  /* 0x0000000205057211 */ /* 0x001fca00078ec0ff */
[----:B------:R-:W-:-:S04]  /*ba80*/  VIADD R5, R5, 0x10 ;  /* 0x0000001005057836 */ /* 0x000fc80000000000 */
[C---:B------:R-:W-:Y:S02]  /*ba90*/  IMAD R7, R0.reuse, 0x8, R5 ;  /* 0x0000000800077824 */ /* 0x040fe400078e0205 */
[----:B------:R-:W-:Y:S02]  /*baa0*/  VIADD R0, R0, 0x1 ;  /* 0x0000000100007836 */ /* 0x000fe40000000000 */
[----:B------:R-:W0:Y:S03]  /*bab0*/  SYNCS.PHASECHK.TRANS64.TRYWAIT P0, [R7+URZ], R4 ;  /* 0x00000004070075a7 */ /* 0x000e26000800017f */
[----:B------:R-:W-:-:S04]  /*bac0*/  ISETP.NE.AND P1, PT, R0, 0x2, PT ;  /* 0x000000020000780c */ /* 0x000fc80003f25270 */
[----:B------:R-:W-:Y:S02]  /*bad0*/  SEL R2, RZ, 0x1, P1 ;  /* 0x00000001ff027807 */ /* 0x000fe40000800000 */
[----:B------:R-:W-:Y:S02]  /*bae0*/  SEL R0, R0, RZ, P1 ;  /* 0x000000ff00007207 */ /* 0x000fe40000800000 */
[----:B------:R-:W-:Y:S01]  /*baf0*/  LOP3.LUT R2, R3, R2, RZ, 0x3c, !PT ;  /* 0x0000000203027212 */ /* 0x000fe200078e3cff */
[----:B0-----:R-:W-:Y:S06]  /*bb00*/  @!P0 BRA `(.L_x_189) ;  /* 0x0000000000a08947 */ /* 0x001fec0003800000 */
.L_x_198:
[----:B------:R-:W-:Y:S01]  /*bb10*/  IMAD R5, R0, 0x8, R5 ;  /* 0x0000000800057824 */ /* 0x000fe200078e0205 */
[----:B------:R-:W-:-:S07]  /*bb20*/  SHF.L.U32 R0, R2, 0x1f, RZ ;  /* 0x0000001f02007819 */ /* 0x000fce00000006ff */
.L_x_190:
[----:B-1----:R1:W2:Y:S02]  /*bb30*/  SYNCS.PHASECHK.TRANS64.TRYWAIT P0, [R5+URZ], R0 ;  /* 0x00000000050075a7 */ /* 0x0022a4000800017f */
[----:B--2---:R-:W-:Y:S05]  /*bb40*/  @!P0 NANOSLEEP.SYNCS 0x989680 ;  /* 0x009896800000895d */ /* 0x004fea0003900000 */
[----:B------:R-:W2:Y:S02]  /*bb50*/  @!P0 SYNCS.PHASECHK.TRANS64 P0, [R5+URZ], R0 ;  /* 0x00000000050085a7 */ /* 0x000ea4000800007f */
[----:B--2---:R-:W-:Y:S05]  /*bb60*/  @!P0 BRA `(.L_x_190) ;  /* 0xfffffffc00f08947 */ /* 0x004fea000383ffff */
.L_x_187:
[----:B------:R-:W-:Y:S05]  /*bb70*/  BSYNC B0 ;  /* 0x0000000000007941 */ /* 0x000fea0003800000 */
.L_x_186:
[----:B------:R-:W-:Y:S05]  /*bb80*/  EXIT ;  /* 0x000000000000794d */ /* 0x000fea0003800000 */
.L_x_17:
[----:B---3--:R3:W4:Y:S02]  /*bb90*/  SYNCS.PHASECHK.TRANS64.TRYWAIT P1, [R3+URZ], R0 ;  /* 0x00000000030075a7 */ /* 0x008724000802017f */
[----:B----4-:R-:W-:Y:S05]  /*bba0*/  @!P1 NANOSLEEP.SYNCS 0x989680 ;  /* 0x009896800000995d */ /* 0x010fea0003900000 */
[----:B------:R-:W4:Y:S02]  /*bbb0*/  @!P1 SYNCS.PHASECHK.TRANS64 P1, [R3+URZ], R0 ;  /* 0x00000000030095a7 */ /* 0x000f24000802007f */
[----:B----4-:R-:W-:Y:S05]  /*bbc0*/  @!P1 BRA `(.L_x_17) ;  /* 0xfffffffc00f09947 */ /* 0x010fea000383ffff */
[----:B------:R-:W-:Y:S05]  /*bbd0*/  BRA `(.L_x_16) ;  /* 0xffffff54007c7947 */ /* 0x000fea000383ffff */
.L_x_22:
[----:B-1----:R-:W-:-:S04]  /*bbe0*/  IMAD.U32 R4, RZ, RZ, UR9 ;  /* 0x00000009ff047e24 */ /* 0x002fc8000f8e00ff */
[----:B------:R1:W2:Y:S03]  /*bbf0*/  SYNCS.PHASECHK.TRANS64.TRYWAIT P1, [R4+URZ], R3 ;  /* 0x00000003040075a7 */ /* 0x0002a6000802017f */
[----:B--2---:R-:W-:Y:S05]  /*bc00*/  @!P1 NANOSLEEP.SYNCS 0x989680 ;  /* 0x009896800000995d */ /* 0x004fea0003900000 */
[----:B------:R-:W2:Y:S02]  /*bc10*/  @!P1 SYNCS.PHASECHK.TRANS64 P1, [R4+URZ], R3 ;  /* 0x00000003040095a7 */ /* 0x000ea4000802007f */
[----:B--2---:R-:W-:Y:S05]  /*bc20*/  @!P1 BRA `(.L_x_22) ;  /* 0xfffffffc00ec9947 */ /* 0x004fea000383ffff */
[----:B------:R-:W-:Y:S05]  /*bc30*/  BRA `(.L_x_21) ;  /* 0xffffff7000987947 */ /* 0x000fea000383ffff */
.L_x_173:
[----:B------:R-:W-:Y:S01]  /*bc40*/  BSSY B1, `(.L_x_191) ;  /* 0x0000006000017945 */ /* 0x000fe20003800000 */
[----:B------:R-:W-:-:S07]  /*bc50*/  IMAD.MOV.U32 R15, RZ, RZ, -0x1 ;  /* 0xffffffffff0f7424 */ /* 0x000fce00078e00ff */
[----:B------:R-:W-:Y:S05]  /*bc60*/  WARPSYNC.COLLECTIVE R15, `(.L_x_192) ;  /* 0x000000000f0c7348 */ /* 0x000fea0003c00000 */
[----:B------:R-:W-:Y:S02]  /*bc70*/  ELECT P6, UR62, PT ;  /* 0x00000000003e782f */ /* 0x000fe400038c0000 */
[----:B------:R-:W-:Y:S01]  /*bc80*/  MOV R14, UR62 ;  /* 0x0000003e000e7c02 */ /* 0x000fe20008000f00 */
[----:B------:R-:W-:Y:S10]  /*bc90*/  ENDCOLLECTIVE ;  /* 0x000000000000791b */ /* 0x000ff40003800000 */
.L_x_192:
[----:B------:R-:W-:Y:S05]  /*bca0*/  BSYNC B1 ;  /* 0x0000000000017941 */ /* 0x000fea0003800000 */
.L_x_191:
[----:B------:R-:W-:Y:S05]  /*bcb0*/  BRA `(.L_x_193) ;  /* 0xfffffff0005c7947 */ /* 0x000fea000383ffff */
.L_x_176:
[----:B0-----:R0:W1:Y:S02]  /*bcc0*/  SYNCS.PHASECHK.TRANS64.TRYWAIT P1, [R12+URZ+0x10], R7 ;  /* 0x000010070c0075a7 */ /* 0x001064000802017f */
[----:B-1----:R-:W-:Y:S05]  /*bcd0*/  @!P1 NANOSLEEP.SYNCS 0x989680 ;  /* 0x009896800000995d */ /* 0x002fea0003900000 */
[----:B------:R-:W1:Y:S02]  /*bce0*/  @!P1 SYNCS.PHASECHK.TRANS64 P1, [R12+URZ+0x10], R7 ;  /* 0x000010070c0095a7 */ /* 0x000e64000802007f */
[----:B-1----:R-:W-:Y:S05]  /*bcf0*/  @!P1 BRA `(.L_x_176) ;  /* 0xfffffffc00f09947 */ /* 0x002fea000383ffff */
[----:B------:R-:W-:Y:S05]  /*bd00*/  BRA `(.L_x_194) ;  /* 0xfffffff000907947 */ /* 0x000fea000383ffff */
.L_x_185:
[----:B------:R-:W-:Y:S01]  /*bd10*/  BSSY B0, `(.L_x_195) ;  /* 0x0000006000007945 */ /* 0x000fe20003800000 */
[----:B------:R-:W-:-:S07]  /*bd20*/  IMAD.MOV.U32 R15, RZ, RZ, -0x1 ;  /* 0xffffffffff0f7424 */ /* 0x000fce00078e00ff */
[----:B------:R-:W-:Y:S05]  /*bd30*/  WARPSYNC.COLLECTIVE R15, `(.L_x_196) ;  /* 0x000000000f0c7348 */ /* 0x000fea0003c00000 */
[----:B------:R-:W-:Y:S02]  /*bd40*/  ELECT P6, UR62, PT ;  /* 0x00000000003e782f */ /* 0x000fe400038c0000 */
[----:B------:R-:W-:Y:S01]  /*bd50*/  MOV R14, UR62 ;  /* 0x0000003e000e7c02 */ /* 0x000fe20008000f00 */
[----:B------:R-:W-:Y:S10]  /*bd60*/  ENDCOLLECTIVE ;  /* 0x000000000000791b */ /* 0x000ff40003800000 */
.L_x_196:
[----:B------:R-:W-:Y:S05]  /*bd70*/  BSYNC B0 ;  /* 0x0000000000007941 */ /* 0x000fea0003800000 */
.L_x_195:
[----:B------:R-:W-:Y:S05]  /*bd80*/  BRA `(.L_x_197) ;  /* 0xfffffffc00147947 */ /* 0x000fea000383ffff */
.L_x_189:
[----:B0-----:R0:W1:Y:S02]  /*bd90*/  SYNCS.PHASECHK.TRANS64.TRYWAIT P0, [R7+URZ], R4 ;  /* 0x00000004070075a7 */ /* 0x001064000800017f */
[----:B-1----:R-:W-:Y:S05]  /*bda0*/  @!P0 NANOSLEEP.SYNCS 0x989680 ;  /* 0x009896800000895d */ /* 0x002fea0003900000 */
[----:B------:R-:W1:Y:S02]  /*bdb0*/  @!P0 SYNCS.PHASECHK.TRANS64 P0, [R7+URZ], R4 ;  /* 0x00000004070085a7 */ /* 0x000e64000800007f */
[----:B-1----:R-:W-:Y:S05]  /*bdc0*/  @!P0 BRA `(.L_x_189) ;  /* 0xfffffffc00f08947 */ /* 0x002fea000383ffff */
[----:B------:R-:W-:Y:S05]  /*bdd0*/  BRA `(.L_x_198) ;  /* 0xfffffffc004c7947 */ /* 0x000fea000383ffff */
.L_x_199:
[----:B------:R-:W-:-:S00]  /*bde0*/  BRA `(.L_x_199) ;  /* 0xfffffffc00fc7947 */ /* 0x000fc0000383ffff */
[----:B------:R-:W-:-:S00]  /*bdf0*/  NOP ;  /* 0x0000000000007918 */ /* 0x000fc00000000000 */
        /* <DEDUP_REMOVED lines=8> */
.L_x_200:


//--------------------- .nv.global.init           --------------------------
	.section	.nv.global.init,"aw",@progbits
.nv.global.init:
	.type		$str$22,@object
	.size		$str$22,($str$23 - $str$22)
$str$22:
        /*0000*/ 	.byte	0x6b, 0x5f, 0x74, 0x69, 0x6c, 0x65, 0x5f, 0x63, 0x6f, 0x75, 0x6e, 0x74, 0x20, 0x3e, 0x3d, 0x20
        /*0010*/ 	.byte	0x31, 0x00
	.type		$str$23,@object
	.size		$str$23,(__unnamed_1 - $str$23)
$str$23:
        /*0012*/ 	.byte	0x2f, 0x74, 0x6d, 0x70, 0x2f, 0x63, 0x75, 0x74, 0x6c, 0x61, 0x73, 0x73, 0x5f, 0x73, 0x77, 0x65
        /*0022*/ 	.byte	0x65, 0x70, 0x5f, 0x73, 0x72, 0x63, 0x2f, 0x69, 0x6e, 0x63, 0x6c, 0x75, 0x64, 0x65, 0x2f, 0x63
        /*0032*/ 	.byte	0x75, 0x74, 0x6c, 0x61, 0x73, 0x73, 0x2f, 0x67, 0x65, 0x6d, 0x6d, 0x2f, 0x63, 0x6f, 0x6c, 0x6c
        /*0042*/ 	.byte	0x65, 0x63, 0x74, 0x69, 0x76, 0x65, 0x2f, 0x73, 0x6d, 0x39, 0x30, 0x5f, 0x6d, 0x6d, 0x61, 0x5f
        /*0052*/ 	.byte	0x74, 0x6d, 0x61, 0x5f, 0x67, 0x6d, 0x6d, 0x61, 0x5f, 0x73, 0x73, 0x5f, 0x77, 0x61, 0x72, 0x70
        /*0062*/ 	.byte	0x73, 0x70, 0x65, 0x63, 0x69, 0x61, 0x6c, 0x69, 0x7a, 0x65, 0x64, 0x2e, 0x68, 0x70, 0x70, 0x00
	.type		__unnamed_1,@object
	.size		__unnamed_1,(.L_0 - __unnamed_1)
__unnamed_1:
        /*0072*/ 	.byte	0x76, 0x6f, 0x69, 0x64, 0x20, 0x63, 0x75, 0x74, 0x6c, 0x61, 0x73, 0x73, 0x3a, 0x3a, 0x67, 0x65
        /* <DEDUP_REMOVED lines=179> */
        /*0bb2*/ 	.byte	0x69, 0x64, 0x65, 0x6e, 0x74, 0x69, 0x74, 0x79, 0x5d, 0x00
.L_0:


//--------------------- .nv.shared._ZN7cutlass13device_kernelINS_4gemm6kernel13GemmUniversalIN4cute5tupleIJiiiiEEENS1_10collective13CollectiveMmaINS1_34MainloopSm90TmaGmmaWarpSpecializedILi2ENS5_IJNS4_1CILi1EEESB_SB_EEENS1_35KernelTmaWarpSpecializedCooperativeEEENS5_IJNSA_ILi384EEENSA_ILi48EEENSA_ILi128EEEEEENS_6half_tENS5_IJlSB_lEEESJ_SK_NS4_8TiledMMAINS4_8MMA_AtomIJNS4_4SM904GMMA25MMA_64x16x16_F32F16F16_SSILNSO_5MajorE0ELSQ_0ELNSO_7ScaleInE1ELSR_1EEEEEENS4_6LayoutINS5_IJNSA_ILi2EEESB_SB_EEENS5_IJSB_NSA_ILi0EEESX_EEEEENS5_IJNS4_10UnderscoreES10_S10_EEEEENS4_13SM90_TMA_LOADENS4_14ComposedLayoutINS4_7SwizzleILi3ELi4ELi3EEENS4_18smem_ptr_flag_bitsILi16EEENSU_INS5_IJNSA_ILi8EEENSA_ILi64EEEEEENS5_IJS1A_SB_EEEEEEEvNS4_8identityES13_S1E_vS1F_EENS_8epilogue10collective6detail29Sm90TmaWarpSpecializedAdapterINS1I_15DefaultEpilogueISJ_SK_SK_NS1H_6thread17LinearCombinationISJ_Li1EffLNS1M_9ScaleType4KindE0ELNS_15FloatRoundStyleE2ESJ_EENS1_15EpilogueDefaultEEEEEvvEEEEvNT_6ParamsE --------------------------
	.section	.nv.shared._ZN7cutlass13device_kernelINS_4gemm6kernel13GemmUniversalIN4cute5tupleIJiiiiEEENS1_10collective13CollectiveMmaINS1_34MainloopSm90TmaGmmaWarpSpecializedILi2ENS5_IJNS4_1CILi1EEESB_SB_EEENS1_35KernelTmaWarpSpecializedCooperativeEEENS5_IJNSA_ILi384EEENSA_ILi48EEENSA_ILi128EEEEEENS_6half_tENS5_IJlSB_lEEESJ_SK_NS4_8TiledMMAINS4_8MMA_AtomIJNS4_4SM904GMMA25MMA_64x16x16_F32F16F16_SSILNSO_5MajorE0ELSQ_0ELNSO_7ScaleInE1ELSR_1EEEEEENS4_6LayoutINS5_IJNSA_ILi2EEESB_SB_EEENS5_IJSB_NSA_ILi0EEESX_EEEEENS5_IJNS4_10UnderscoreES10_S10_EEEEENS4_13SM90_TMA_LOADENS4_14ComposedLayoutINS4_7SwizzleILi3ELi4ELi3EEENS4_18smem_ptr_flag_bitsILi16EEENSU_INS5_IJNSA_ILi8EEENSA_ILi64EEEEEENS5_IJS1A_SB_EEEEEEEvNS4_8identityES13_S1E_vS1F_EENS_8epilogue10collective6detail29Sm90TmaWarpSpecializedAdapterINS1I_15DefaultEpilogueISJ_SK_SK_NS1H_6thread17LinearCombinationISJ_Li1EffLNS1M_9ScaleType4KindE0ELNS_15FloatRoundStyleE2ESJ_EENS1_15EpilogueDefaultEEEEEvvEEEEvNT_6ParamsE,"aw",@nobits
	.sectionflags	@""
	.align	16
	.zero		1024


//--------------------- .nv.shared.reserved.0     --------------------------
	.section	.nv.shared.reserved.0,"aw",@nobits
	.weak		__nv_reservedSMEM_offset_0_alias
	.size		__nv_reservedSMEM_offset_0_alias, 0, 0
	.other		__nv_reservedSMEM_offset_0_alias,@"STO_CUDA_RESERVED_SHARED STV_DEFAULT"
__nv_reservedSMEM_offset_0_alias:
	.zero		0


//--------------------- .nv.global                --------------------------
	.section	.nv.global,"aw",@nobits
.nv.global:
	.type		_ZN40_INTERNAL_a21526eb_4_k_cu_375b7dbe_124434cute1_E,@object
	.size		_ZN40_INTERNAL_a21526eb_4_k_cu_375b7dbe_124434cute1_E,(_ZN40_INTERNAL_a21526eb_4_k_cu_375b7dbe_124434cuda3std3__45__cpo6cbeginE - _ZN40_INTERNAL_a21526eb_4_k_cu_375b7dbe_124434cute1_E)
_ZN40_INTERNAL_a21526eb_4_k_cu_375b7dbe_124434cute1_E:
	.zero		1
	.type		_ZN40_INTERNAL_a21526eb_4_k_cu_375b7dbe_124434cuda3std3__45__cpo6cbeginE,@object
	.size		_ZN40_INTERNAL_a21526eb_4_k_cu_375b7dbe_124434cuda3std3__45__cpo6cbeginE,(_ZN40_INTERNAL_a21526eb_4_k_cu_375b7dbe_124434cuda3std3__48in_placeE - _ZN40_INTERNAL_a21526eb_4_k_cu_375b7dbe_124434cuda3std3__45__cpo6cbeginE)
_ZN40_INTERNAL_a21526eb_4_k_cu_375b7dbe_124434cuda3std3__45__cpo6cbeginE:
	.zero		1
	.type		_ZN40_INTERNAL_a21526eb_4_k_cu_375b7dbe_124434cuda3std3__48in_placeE,@object
	.size		_ZN40_INTERNAL_a21526eb_4_k_cu_375b7dbe_124434cuda3std3__48in_placeE,(_ZN40_INTERNAL_a21526eb_4_k_cu_375b7dbe_124434cuda3std6ranges3__45__cpo9iter_moveE - _ZN40_INTERNAL_a21526eb_4_k_cu_375b7dbe_124434cuda3std3__48in_placeE)
_ZN40_INTERNAL_a21526eb_4_k_cu_375b7dbe_124434cuda3std3__48in_placeE:
	.zero		1
	.type		_ZN40_INTERNAL_a21526eb_4_k_cu_375b7dbe_124434cuda3std6ranges3__45__cpo9iter_moveE,@object
	.size		_ZN40_INTERNAL_a21526eb_4_k_cu_375b7dbe_124434cuda3std6ranges3__45__cpo9iter_moveE,(_ZN40_INTERNAL_a21526eb_4_k_cu_375b7dbe_124434cuda3std3__45__cpo5beginE - _ZN40_INTERNAL_a21526eb_4_k_cu_375b7dbe_124434cuda3std6ranges3__45__cpo9iter_moveE)
_ZN40_INTERNAL_a21526eb_4_k_cu_375b7dbe_124434cuda3std6ranges3__45__cpo9iter_moveE:
	.zero		1
	.type		_ZN40_INTERNAL_a21526eb_4_k_cu_375b7dbe_124434cuda3std3__45__cpo5beginE,@object
	.size		_ZN40_INTERNAL_a21526eb_4_k_cu_375b7dbe_124434cuda3std3__45__cpo5beginE,(_ZN40_INTERNAL_a21526eb_4_k_cu_375b7dbe_124434cuda3std3__442_GLOBAL__N__a21526eb_4_k_cu_375b7dbe_124436ignoreE - _ZN40_INTERNAL_a21526eb_4_k_cu_375b7dbe_124434cuda3std3__45__cpo5beginE)
_ZN40_INTERNAL_a21526eb_4_k_cu_375b7dbe_124434cuda3std3__45__cpo5beginE:
	.zero		1
	.type		_ZN40_INTERNAL_a21526eb_4_k_cu_375b7dbe_124434cuda3std3__442_GLOBAL__N__a21526eb_4_k_cu_375b7dbe_124436ignoreE,@object
	.size		_ZN40_INTERNAL_a21526eb_4_k_cu_375b7dbe_124434cuda3std3__442_GLOBAL__N__a21526eb_4_k_cu_375b7dbe_124436ignoreE,(_ZN40_INTERNAL_a21526eb_4_k_cu_375b7dbe_124434cute7productE - _ZN40_INTERNAL_a21526eb_4_k_cu_375b7dbe_124434cuda3std3__442_GLOBAL__N__a21526eb_4_k_cu_375b7dbe_124436ignoreE)
_ZN40_INTERNAL_a21526eb_4_k_cu_375b7dbe_124434cuda3std3__442_GLOBAL__N__a21526eb_4_k_cu_375b7dbe_124436ignoreE:
	.zero		1
	.type		_ZN40_INTERNAL_a21526eb_4_k_cu_375b7dbe_124434cute7productE,@object
	.size		_ZN40_INTERNAL_a21526eb_4_k_cu_375b7dbe_124434cute7productE,(_ZN40_INTERNAL_a21526eb_4_k_cu_375b7dbe_124434cuda3std3__45__cpo3endE - _ZN40_INTERNAL_a21526eb_4_k_cu_375b7dbe_124434cute7productE)
_ZN40_INTERNAL_a21526eb_4_k_cu_375b7dbe_124434cute7productE:
	.zero		1
	.type		_ZN40_INTERNAL_a21526eb_4_k_cu_375b7dbe_124434cuda3std3__45__cpo3endE,@object
	.size		_ZN40_INTERNAL_a21526eb_4_k_cu_375b7dbe_124434cuda3std3__45__cpo3endE,(_ZN40_INTERNAL_a21526eb_4_k_cu_375b7dbe_124434cuda3std3__419piecewise_constructE - _ZN40_INTERNAL_a21526eb_4_k_cu_375b7dbe_124434cuda3std3__45__cpo3endE)
_ZN40_INTERNAL_a21526eb_4_k_cu_375b7dbe_124434cuda3std3__45__cpo3endE:
	.zero		1
	.type		_ZN40_INTERNAL_a21526eb_4_k_cu_375b7dbe_124434cuda3std3__419piecewise_constructE,@object
	.size		_ZN40_INTERNAL_a21526eb_4_k_cu_375b7dbe_124434cuda3std3__419piecewise_constructE,(_ZN40_INTERNAL_a21526eb_4_k_cu_375b7dbe_124434cuda3std3__45__cpo4cendE - _ZN40_INTERNAL_a21526eb_4_k_cu_375b7dbe_124434cuda3std3__419piecewise_constructE)
_ZN40_INTERNAL_a21526eb_4_k_cu_375b7dbe_124434cuda3std3__419piecewise_constructE:
	.zero		1
	.type		_ZN40_INTERNAL_a21526eb_4_k_cu_375b7dbe_124434cuda3std3__45__cpo4cendE,@object
	.size		_ZN40_INTERNAL_a21526eb_4_k_cu_375b7dbe_124434cuda3std3__45__cpo4cendE,(_ZN40_INTERNAL_a21526eb_4_k_cu_375b7dbe_124434cuda3std6ranges3__45__cpo4swapE - _ZN40_INTERNAL_a21526eb_4_k_cu_375b7dbe_124434cuda3std3__45__cpo4cendE)
_ZN40_INTERNAL_a21526eb_4_k_cu_375b7dbe_124434cuda3std3__45__cpo4cendE:
	.zero		1
	.type		_ZN40_INTERNAL_a21526eb_4_k_cu_375b7dbe_124434cuda3std6ranges3__45__cpo4swapE,@object
	.size		_ZN40_INTERNAL_a21526eb_4_k_cu_375b7dbe_124434cuda3std6ranges3__45__cpo4swapE,(.L_8 - _ZN40_INTERNAL_a21526eb_4_k_cu_375b7dbe_124434cuda3std6ranges3__45__cpo4swapE)
_ZN40_INTERNAL_a21526eb_4_k_cu_375b7dbe_124434cuda3std6ranges3__45__cpo4swapE:
	.zero		1
.L_8:


//--------------------- .nv.constant0._ZN7cutlass13device_kernelINS_4gemm6kernel13GemmUniversalIN4cute5tupleIJiiiiEEENS1_10collective13CollectiveMmaINS1_34MainloopSm90TmaGmmaWarpSpecializedILi2ENS5_IJNS4_1CILi1EEESB_SB_EEENS1_35KernelTmaWarpSpecializedCooperativeEEENS5_IJNSA_ILi384EEENSA_ILi48EEENSA_ILi128EEEEEENS_6half_tENS5_IJlSB_lEEESJ_SK_NS4_8TiledMMAINS4_8MMA_AtomIJNS4_4SM904GMMA25MMA_64x16x16_F32F16F16_SSILNSO_5MajorE0ELSQ_0ELNSO_7ScaleInE1ELSR_1EEEEEENS4_6LayoutINS5_IJNSA_ILi2EEESB_SB_EEENS5_IJSB_NSA_ILi0EEESX_EEEEENS5_IJNS4_10UnderscoreES10_S10_EEEEENS4_13SM90_TMA_LOADENS4_14ComposedLayoutINS4_7SwizzleILi3ELi4ELi3EEENS4_18smem_ptr_flag_bitsILi16EEENSU_INS5_IJNSA_ILi8EEENSA_ILi64EEEEEENS5_IJS1A_SB_EEEEEEEvNS4_8identityES13_S1E_vS1F_EENS_8epilogue10collective6detail29Sm90TmaWarpSpecializedAdapterINS1I_15DefaultEpilogueISJ_SK_SK_NS1H_6thread17LinearCombinationISJ_Li1EffLNS1M_9ScaleType4KindE0ELNS_15FloatRoundStyleE2ESJ_EENS1_15EpilogueDefaultEEEEEvvEEEEvNT_6ParamsE --------------------------
	.section	.nv.constant0._ZN7cutlass13device_kernelINS_4gemm6kernel13GemmUniversalIN4cute5tupleIJiiiiEEENS1_10collective13CollectiveMmaINS1_34MainloopSm90TmaGmmaWarpSpecializedILi2ENS5_IJNS4_1CILi1EEESB_SB_EEENS1_35KernelTmaWarpSpecializedCooperativeEEENS5_IJNSA_ILi384EEENSA_ILi48EEENSA_ILi128EEEEEENS_6half_tENS5_IJlSB_lEEESJ_SK_NS4_8TiledMMAINS4_8MMA_AtomIJNS4_4SM904GMMA25MMA_64x16x16_F32F16F16_SSILNSO_5MajorE0ELSQ_0ELNSO_7ScaleInE1ELSR_1EEEEEENS4_6LayoutINS5_IJNSA_ILi2EEESB_SB_EEENS5_IJSB_NSA_ILi0EEESX_EEEEENS5_IJNS4_10UnderscoreES10_S10_EEEEENS4_13SM90_TMA_LOADENS4_14ComposedLayoutINS4_7SwizzleILi3ELi4ELi3EEENS4_18smem_ptr_flag_bitsILi16EEENSU_INS5_IJNSA_ILi8EEENSA_ILi64EEEEEENS5_IJS1A_SB_EEEEEEEvNS4_8identityES13_S1E_vS1F_EENS_8epilogue10collective6detail29Sm90TmaWarpSpecializedAdapterINS1I_15DefaultEpilogueISJ_SK_SK_NS1H_6thread17LinearCombinationISJ_Li1EffLNS1M_9ScaleType4KindE0ELNS_15FloatRoundStyleE2ESJ_EENS1_15EpilogueDefaultEEEEEvvEEEEvNT_6ParamsE,"a",@progbits
	.sectionflags	@""
	.align	4
.nv.constant0._ZN7cutlass13device_kernelINS_4gemm6kernel13GemmUniversalIN4cute5tupleIJiiiiEEENS1_10collective13CollectiveMmaINS1_34MainloopSm90TmaGmmaWarpSpecializedILi2ENS5_IJNS4_1CILi1EEESB_SB_EEENS1_35KernelTmaWarpSpecializedCooperativeEEENS5_IJNSA_ILi384EEENSA_ILi48EEENSA_ILi128EEEEEENS_6half_tENS5_IJlSB_lEEESJ_SK_NS4_8TiledMMAINS4_8MMA_AtomIJNS4_4SM904GMMA25MMA_64x16x16_F32F16F16_SSILNSO_5MajorE0ELSQ_0ELNSO_7ScaleInE1ELSR_1EEEEEENS4_6LayoutINS5_IJNSA_ILi2EEESB_SB_EEENS5_IJSB_NSA_ILi0EEESX_EEEEENS5_IJNS4_10UnderscoreES10_S10_EEEEENS4_13SM90_TMA_LOADENS4_14ComposedLayoutINS4_7SwizzleILi3ELi4ELi3EEENS4_18smem_ptr_flag_bitsILi16EEENSU_INS5_IJNSA_ILi8EEENSA_ILi64EEEEEENS5_IJS1A_SB_EEEEEEEvNS4_8identityES13_S1E_vS1F_EENS_8epilogue10collective6detail29Sm90TmaWarpSpecializedAdapterINS1I_15DefaultEpilogueISJ_SK_SK_NS1H_6thread17LinearCombinationISJ_Li1EffLNS1M_9ScaleType4KindE0ELNS_15FloatRoundStyleE2ESJ_EENS1_15EpilogueDefaultEEEEEvvEEEEvNT_6ParamsE:
	.zero		1664


//--------------------- SYMBOLS --------------------------

	.type		.nv.reservedSmem.offset0,@object
	.size		.nv.reservedSmem.offset0,0x4
	.type		__assertfail,@function
